	.target	sm_80

	.elftype	@"ET_EXEC"


//--------------------- .note.nv.tkinfo           --------------------------
	.section	.note.nv.tkinfo,"",@"SHT_NOTE"
	.sectionflags	@"SHF_NOTE_NV_TKINFO"
	.tkinfo
        /*0018*/ 	.word	0x00000002
        /*0030*/ 	.string	""
        /*0030*/ 	.string	"ptxas"
        /*0030*/ 	.string	"Cuda compilation tools, release 13.0, V13.0.88"
        /*0030*/ 	.string	"Build cuda_13.0.r13.0/compiler.36424714_0"
        /*0030*/ 	.string	"-v  -suppress-debug-info  -lineinfo  -arch sm_80 "



//--------------------- .note.nv.cuinfo           --------------------------
	.section	.note.nv.cuinfo,"",@"SHT_NOTE"
	.sectionflags	@"SHF_NOTE_NV_CUINFO"
        /*0018*/ 	.short	0x0002
        /*001a*/ 	.short	0x0050
        /*001c*/ 	.short	0x0082
	.zero		2


//--------------------- .nv.info                  --------------------------
	.section	.nv.info,"",@"SHT_CUDA_INFO"
	.align	4


	//----- nvinfo : EIATTR_REGCOUNT
	.align		4
        /*0000*/ 	.byte	0x04, 0x2f
        /*0002*/ 	.short	(.L_1 - .L_0)
	.align		4
.L_0:
        /*0004*/ 	.word	index@(matmul_kernel)
        /*0008*/ 	.word	0x0000007f


	//----- nvinfo : EIATTR_FRAME_SIZE
	.align		4
.L_1:
        /*000c*/ 	.byte	0x04, 0x11
        /*000e*/ 	.short	(.L_3 - .L_2)
	.align		4
.L_2:
        /*0010*/ 	.word	index@(matmul_kernel)
        /*0014*/ 	.word	0x00000000


	//----- nvinfo : EIATTR_MIN_STACK_SIZE
	.align		4
.L_3:
        /*0018*/ 	.byte	0x04, 0x12
        /*001a*/ 	.short	(.L_5 - .L_4)
	.align		4
.L_4:
        /*001c*/ 	.word	index@(matmul_kernel)
        /*0020*/ 	.word	0x00000000
.L_5:


//--------------------- .nv.info.matmul_kernel    --------------------------
	.section	.nv.info.matmul_kernel,"",@"SHT_CUDA_INFO"
	.sectionflags	@""
	.align	4


	//----- nvinfo : EIATTR_CUDA_API_VERSION
	.align		4
        /*0000*/ 	.byte	0x04, 0x37
        /*0002*/ 	.short	(.L_7 - .L_6)
.L_6:
        /*0004*/ 	.word	0x00000082


	//----- nvinfo : EIATTR_SW2861232_WAR
	.align		4
.L_7:
        /*0008*/ 	.byte	0x01, 0x35
	.zero		2


	//----- nvinfo : EIATTR_PARAM_CBANK
	.align		4
        /*000c*/ 	.byte	0x04, 0x0a
        /*000e*/ 	.short	(.L_9 - .L_8)
	.align		4
.L_8:
        /*0010*/ 	.word	index@(.nv.constant0.matmul_kernel)
        /*0014*/ 	.short	0x0160
        /*0016*/ 	.short	0x0050


	//----- nvinfo : EIATTR_CBANK_PARAM_SIZE
	.align		4
.L_9:
        /*0018*/ 	.byte	0x03, 0x19
        /*001a*/ 	.short	0x0050


	//----- nvinfo : EIATTR_KPARAM_INFO
	.align		4
        /*001c*/ 	.byte	0x04, 0x17
        /*001e*/ 	.short	(.L_11 - .L_10)
.L_10:
        /*0020*/ 	.word	0x00000000
        /*0024*/ 	.short	0x000d
        /*0026*/ 	.short	0x0048
        /*0028*/ 	.byte	0x00, 0xf4, 0x21, 0x00


	//----- nvinfo : EIATTR_KPARAM_INFO
	.align		4
.L_11:
        /*002c*/ 	.byte	0x04, 0x17
        /*002e*/ 	.short	(.L_13 - .L_12)
.L_12:
        /*0030*/ 	.word	0x00000000
        /*0034*/ 	.short	0x000c
        /*0036*/ 	.short	0x0040
        /*0038*/ 	.byte	0x00, 0xf4, 0x21, 0x00


	//----- nvinfo : EIATTR_KPARAM_INFO
	.align		4
.L_13:
        /*003c*/ 	.byte	0x04, 0x17
        /*003e*/ 	.short	(.L_15 - .L_14)
.L_14:
        /*0040*/ 	.word	0x00000000
        /*0044*/ 	.short	0x000b
        /*0046*/ 	.short	0x0038
        /*0048*/ 	.byte	0x00, 0xf0, 0x11, 0x00


	//----- nvinfo : EIATTR_KPARAM_INFO
	.align		4
.L_15:
        /*004c*/ 	.byte	0x04, 0x17
        /*004e*/ 	.short	(.L_17 - .L_16)
.L_16:
        /*0050*/ 	.word	0x00000000
        /*0054*/ 	.short	0x000a
        /*0056*/ 	.short	0x0034
        /*0058*/ 	.byte	0x00, 0xf0, 0x11, 0x00


	//----- nvinfo : EIATTR_KPARAM_INFO
	.align		4
.L_17:
        /*005c*/ 	.byte	0x04, 0x17
        /*005e*/ 	.short	(.L_19 - .L_18)
.L_18:
        /*0060*/ 	.word	0x00000000
        /*0064*/ 	.short	0x0009
        /*0066*/ 	.short	0x0030
        /*0068*/ 	.byte	0x00, 0xf0, 0x11, 0x00


	//----- nvinfo : EIATTR_KPARAM_INFO
	.align		4
.L_19:
        /*006c*/ 	.byte	0x04, 0x17
        /*006e*/ 	.short	(.L_21 - .L_20)
.L_20:
        /*0070*/ 	.word	0x00000000
        /*0074*/ 	.short	0x0008
        /*0076*/ 	.short	0x002c
        /*0078*/ 	.byte	0x00, 0xf0, 0x11, 0x00


	//----- nvinfo : EIATTR_KPARAM_INFO
	.align		4
.L_21:
        /*007c*/ 	.byte	0x04, 0x17
        /*007e*/ 	.short	(.L_23 - .L_22)
.L_22:
        /*0080*/ 	.word	0x00000000
        /*0084*/ 	.short	0x0007
        /*0086*/ 	.short	0x0028
        /*0088*/ 	.byte	0x00, 0xf0, 0x11, 0x00


	//----- nvinfo : EIATTR_KPARAM_INFO
	.align		4
.L_23:
        /*008c*/ 	.byte	0x04, 0x17
        /*008e*/ 	.short	(.L_25 - .L_24)
.L_24:
        /*0090*/ 	.word	0x00000000
        /*0094*/ 	.short	0x0006
        /*0096*/ 	.short	0x0024
        /*0098*/ 	.byte	0x00, 0xf0, 0x11, 0x00


	//----- nvinfo : EIATTR_KPARAM_INFO
	.align		4
.L_25:
        /*009c*/ 	.byte	0x04, 0x17
        /*009e*/ 	.short	(.L_27 - .L_26)
.L_26:
        /*00a0*/ 	.word	0x00000000
        /*00a4*/ 	.short	0x0005
        /*00a6*/ 	.short	0x0020
        /*00a8*/ 	.byte	0x00, 0xf0, 0x11, 0x00


	//----- nvinfo : EIATTR_KPARAM_INFO
	.align		4
.L_27:
        /*00ac*/ 	.byte	0x04, 0x17
        /*00ae*/ 	.short	(.L_29 - .L_28)
.L_28:
        /*00b0*/ 	.word	0x00000000
        /*00b4*/ 	.short	0x0004
        /*00b6*/ 	.short	0x001c
        /*00b8*/ 	.byte	0x00, 0xf0, 0x11, 0x00


	//----- nvinfo : EIATTR_KPARAM_INFO
	.align		4
.L_29:
        /*00bc*/ 	.byte	0x04, 0x17
        /*00be*/ 	.short	(.L_31 - .L_30)
.L_30:
        /*00c0*/ 	.word	0x00000000
        /*00c4*/ 	.short	0x0003
        /*00c6*/ 	.short	0x0018
        /*00c8*/ 	.byte	0x00, 0xf0, 0x11, 0x00


	//----- nvinfo : EIATTR_KPARAM_INFO
	.align		4
.L_31:
        /*00cc*/ 	.byte	0x04, 0x17
        /*00ce*/ 	.short	(.L_33 - .L_32)
.L_32:
        /*00d0*/ 	.word	0x00000000
        /*00d4*/ 	.short	0x0002
        /*00d6*/ 	.short	0x0010
        /*00d8*/ 	.byte	0x00, 0xf4, 0x21, 0x00


	//----- nvinfo : EIATTR_KPARAM_INFO
	.align		4
.L_33:
        /*00dc*/ 	.byte	0x04, 0x17
        /*00de*/ 	.short	(.L_35 - .L_34)
.L_34:
        /*00e0*/ 	.word	0x00000000
        /*00e4*/ 	.short	0x0001
        /*00e6*/ 	.short	0x0008
        /*00e8*/ 	.byte	0x00, 0xf4, 0x21, 0x00


	//----- nvinfo : EIATTR_KPARAM_INFO
	.align		4
.L_35:
        /*00ec*/ 	.byte	0x04, 0x17
        /*00ee*/ 	.short	(.L_37 - .L_36)
.L_36:
        /*00f0*/ 	.word	0x00000000
        /*00f4*/ 	.short	0x0000
        /*00f6*/ 	.short	0x0000
        /*00f8*/ 	.byte	0x00, 0xf4, 0x21, 0x00


	//----- nvinfo : EIATTR_MAXREG_COUNT
	.align		4
.L_37:
        /*00fc*/ 	.byte	0x03, 0x1b
        /*00fe*/ 	.short	0x0080


	//----- nvinfo : EIATTR_NUM_BARRIERS
	.align		4
        /*0100*/ 	.byte	0x02, 0x4c
        /*0102*/ 	.byte	0x01
	.zero		1


	//----- nvinfo : EIATTR_MERCURY_ISA_VERSION
	.align		4
        /*0104*/ 	.byte	0x03, 0x5f
        /*0106*/ 	.short	0x0000


	//----- nvinfo : EIATTR_EXIT_INSTR_OFFSETS
	.align		4
        /*0108*/ 	.byte	0x04, 0x1c
        /*010a*/ 	.short	(.L_39 - .L_38)


	//   ....[0]....
.L_38:
        /*010c*/ 	.word	0x00002ea0


	//   ....[1]....
        /*0110*/ 	.word	0x00002ed0


	//----- nvinfo : EIATTR_REQNTID
	.align		4
.L_39:
        /*0114*/ 	.byte	0x04, 0x10
        /*0116*/ 	.short	(.L_41 - .L_40)
.L_40:
        /*0118*/ 	.word	0x00000200
        /*011c*/ 	.word	0x00000001
        /*0120*/ 	.word	0x00000001
.L_41:


//--------------------- .nv.callgraph             --------------------------
	.section	.nv.callgraph,"",@"SHT_CUDA_CALLGRAPH"
	.align	4
	.sectionentsize	8
	.align		4
        /*0000*/ 	.word	0x00000000
	.align		4
        /*0004*/ 	.word	0xffffffff
	.align		4
        /*0008*/ 	.word	0x00000000
	.align		4
        /*000c*/ 	.word	0xfffffffe
	.align		4
        /*0010*/ 	.word	0x00000000
	.align		4
        /*0014*/ 	.word	0xfffffffd
	.align		4
        /*0018*/ 	.word	0x00000000
	.align		4
        /*001c*/ 	.word	0xfffffffc


//--------------------- .nv.rel.action            --------------------------
	.section	.nv.rel.action,"",@"SHT_CUDA_RELOCINFO"
	.align	8
	.sectionentsize	8
        /*0000*/ 	.byte	0x73, 0x00, 0x00, 0x00, 0x00, 0x00, 0x00, 0x00, 0x00, 0x00, 0x00, 0x11, 0x25, 0x00, 0x05, 0x36


//--------------------- .nv.constant0.matmul_kernel --------------------------
	.section	.nv.constant0.matmul_kernel,"a",@progbits
	.sectionflags	@""
	.align	4
.nv.constant0.matmul_kernel:
	.zero		432


//--------------------- .text.matmul_kernel       --------------------------
	.section	.text.matmul_kernel,"ax",@progbits
	.sectioninfo	@"SHI_REGISTERS=127"
	.align	128
        .global         matmul_kernel
        .type           matmul_kernel,@function
        .size           matmul_kernel,(.L_x_3 - matmul_kernel)
        .other          matmul_kernel,@"STO_CUDA_ENTRY STV_DEFAULT"
matmul_kernel:
.text.matmul_kernel:
[----:B------:R-:W-:Y:S02]  /*0000*/  IMAD.MOV.U32 R1, RZ, RZ, c[0x0][0x28] ;  /* 0x00000a00ff017624 */ /* 0x000fe400078e00ff */
[----:B------:R-:W-:Y:S01]  /*0010*/  IMAD.MOV.U32 R6, RZ, RZ, 0x3f ;  /* 0x0000003fff067424 */ /* 0x000fe200078e00ff */
[----:B------:R-:W0:Y:S01]  /*0020*/  S2R R5, SR_CTAID.X ;  /* 0x0000000000057919 */ /* 0x000e220000002500 */
[----:B------:R-:W-:Y:S01]  /*0030*/  IMAD.MOV.U32 R61, RZ, RZ, c[0x0][0x180] ;  /* 0x00006000ff3d7624 */ /* 0x000fe200078e00ff */
[----:B------:R-:W-:Y:S02]  /*0040*/  ULDC.64 UR6, c[0x0][0x118] ;  /* 0x0000460000067ab9 */ /* 0x000fe40000000a00 */
[----:B------:R-:W-:Y:S02]  /*0050*/  IADD3 R0, R6, c[0x0][0x17c], RZ ;  /* 0x00005f0006007a10 */ /* 0x000fe40007ffe0ff */
[----:B------:R-:W-:Y:S02]  /*0060*/  IADD3 R61, R61, 0x7f, RZ ;  /* 0x0000007f3d3d7810 */ /* 0x000fe40007ffe0ff */
[----:B------:R-:W-:-:S04]  /*0070*/  SHF.R.S32.HI R3, RZ, 0x1f, R0 ;  /* 0x0000001fff037819 */ /* 0x000fc80000011400 */
[----:B------:R-:W-:-:S04]  /*0080*/  LEA.HI R3, R3, R0, RZ, 0x6 ;  /* 0x0000000003037211 */ /* 0x000fc800078f30ff */
[----:B------:R-:W-:-:S05]  /*0090*/  SHF.R.S32.HI R3, RZ, 0x6, R3 ;  /* 0x00000006ff037819 */ /* 0x000fca0000011403 */
[----:B------:R-:W-:Y:S01]  /*00a0*/  IMAD.SHL.U32 R4, R3, 0x8, RZ ;  /* 0x0000000803047824 */ /* 0x000fe200078e00ff */
[----:B0-----:R-:W-:-:S04]  /*00b0*/  IABS R10, R5 ;  /* 0x00000005000a7213 */ /* 0x001fc80000000000 */
[-C--:B------:R-:W-:Y:S02]  /*00c0*/  IABS R7, R4.reuse ;  /* 0x0000000400077213 */ /* 0x080fe40000000000 */
[----:B------:R-:W-:Y:S02]  /*00d0*/  IABS R11, R4 ;  /* 0x00000004000b7213 */ /* 0x000fe40000000000 */
[----:B------:R-:W0:Y:S08]  /*00e0*/  I2F.RP R0, R7 ;  /* 0x0000000700007306 */ /* 0x000e300000209400 */
[----:B0-----:R-:W0:Y:S02]  /*00f0*/  MUFU.RCP R0, R0 ;  /* 0x0000000000007308 */ /* 0x001e240000001000 */
[----:B0-----:R-:W-:Y:S01]  /*0100*/  IADD3 R2, R0, 0xffffffe, RZ ;  /* 0x0ffffffe00027810 */ /* 0x001fe20007ffe0ff */
[----:B------:R-:W-:-:S05]  /*0110*/  IMAD.MOV R0, RZ, RZ, -R11 ;  /* 0x000000ffff007224 */ /* 0x000fca00078e0a0b */
[----:B------:R0:W1:Y:S02]  /*0120*/  F2I.FTZ.U32.TRUNC.NTZ R3, R2 ;  /* 0x0000000200037305 */ /* 0x000064000021f000 */
[----:B0-----:R-:W-:Y:S02]  /*0130*/  IMAD.MOV.U32 R2, RZ, RZ, RZ ;  /* 0x000000ffff027224 */ /* 0x001fe400078e00ff */
[----:B-1----:R-:W-:-:S04]  /*0140*/  IMAD.MOV R8, RZ, RZ, -R3 ;  /* 0x000000ffff087224 */ /* 0x002fc800078e0a03 */
[----:B------:R-:W-:Y:S02]  /*0150*/  IMAD R9, R8, R7, RZ ;  /* 0x0000000708097224 */ /* 0x000fe400078e02ff */
[----:B------:R-:W-:Y:S02]  /*0160*/  IMAD.MOV.U32 R8, RZ, RZ, R10 ;  /* 0x000000ffff087224 */ /* 0x000fe400078e000a */
[----:B------:R-:W-:-:S06]  /*0170*/  IMAD.HI.U32 R3, R3, R9, R2 ;  /* 0x0000000903037227 */ /* 0x000fcc00078e0002 */
[----:B------:R-:W-:-:S04]  /*0180*/  IMAD.HI.U32 R3, R3, R8, RZ ;  /* 0x0000000803037227 */ /* 0x000fc800078e00ff */
[----:B------:R-:W-:-:S05]  /*0190*/  IMAD R0, R3, R0, R8 ;  /* 0x0000000003007224 */ /* 0x000fca00078e0208 */
[----:B------:R-:W-:-:S13]  /*01a0*/  ISETP.GT.U32.AND P1, PT, R7, R0, PT ;  /* 0x000000000700720c */ /* 0x000fda0003f24070 */
[----:B------:R-:W-:Y:S01]  /*01b0*/  @!P1 IMAD.IADD R0, R0, 0x1, -R7 ;  /* 0x0000000100009824 */ /* 0x000fe200078e0a07 */
[----:B------:R-:W-:Y:S02]  /*01c0*/  @!P1 IADD3 R3, R3, 0x1, RZ ;  /* 0x0000000103039810 */ /* 0x000fe40007ffe0ff */
[----:B------:R-:W-:Y:S02]  /*01d0*/  ISETP.NE.AND P1, PT, R4, RZ, PT ;  /* 0x000000ff0400720c */ /* 0x000fe40003f25270 */
[----:B------:R-:W-:Y:S02]  /*01e0*/  ISETP.GE.U32.AND P0, PT, R0, R7, PT ;  /* 0x000000070000720c */ /* 0x000fe40003f06070 */
[----:B------:R-:W-:-:S04]  /*01f0*/  LOP3.LUT R0, R5, R4, RZ, 0x3c, !PT ;  /* 0x0000000405007212 */ /* 0x000fc800078e3cff */
[----:B------:R-:W-:Y:S02]  /*0200*/  ISETP.GE.AND P2, PT, R0, RZ, PT ;  /* 0x000000ff0000720c */ /* 0x000fe40003f46270 */
[----:B------:R-:W-:-:S05]  /*0210*/  IADD3 R0, R6, c[0x0][0x178], RZ ;  /* 0x00005e0006007a10 */ /* 0x000fca0007ffe0ff */
[----:B------:R-:W-:-:S05]  /*0220*/  @P0 IADD3 R3, R3, 0x1, RZ ;  /* 0x0000000103030810 */ /* 0x000fca0007ffe0ff */
[----:B------:R-:W-:Y:S01]  /*0230*/  IMAD.MOV.U32 R2, RZ, RZ, R3 ;  /* 0x000000ffff027224 */ /* 0x000fe200078e0003 */
[----:B------:R-:W-:-:S03]  /*0240*/  SHF.R.S32.HI R3, RZ, 0x1f, R0 ;  /* 0x0000001fff037819 */ /* 0x000fc60000011400 */
[----:B------:R-:W-:Y:S01]  /*0250*/  @!P2 IMAD.MOV R2, RZ, RZ, -R2 ;  /* 0x000000ffff02a224 */ /* 0x000fe200078e0a02 */
[----:B------:R-:W-:Y:S02]  /*0260*/  @!P1 LOP3.LUT R2, RZ, R4, RZ, 0x33, !PT ;  /* 0x00000004ff029212 */ /* 0x000fe400078e33ff */
[----:B------:R-:W-:-:S03]  /*0270*/  LEA.HI R3, R3, R0, RZ, 0x6 ;  /* 0x0000000003037211 */ /* 0x000fc600078f30ff */
[----:B------:R-:W-:Y:S02]  /*0280*/  IMAD.SHL.U32 R6, R2, 0x8, RZ ;  /* 0x0000000802067824 */ /* 0x000fe400078e00ff */
[----:B------:R-:W-:-:S03]  /*0290*/  IMAD.MOV R2, RZ, RZ, -R2 ;  /* 0x000000ffff027224 */ /* 0x000fc600078e0a02 */
[----:B------:R-:W-:Y:S01]  /*02a0*/  LEA.HI.SX32 R3, R3, -R6, 0x1a ;  /* 0x8000000603037211 */ /* 0x000fe200078fd2ff */
[----:B------:R-:W-:-:S03]  /*02b0*/  IMAD R8, R4, R2, R5 ;  /* 0x0000000204087224 */ /* 0x000fc600078e0205 */
[----:B------:R-:W-:-:S04]  /*02c0*/  IMNMX R11, R3, 0x8, PT ;  /* 0x00000008030b7817 */ /* 0x000fc80003800200 */
[-C--:B------:R-:W-:Y:S02]  /*02d0*/  IABS R7, R11.reuse ;  /* 0x0000000b00077213 */ /* 0x080fe40000000000 */
[----:B------:R-:W-:Y:S02]  /*02e0*/  IABS R4, R11 ;  /* 0x0000000b00047213 */ /* 0x000fe40000000000 */
[----:B------:R-:W0:Y:S08]  /*02f0*/  I2F.RP R0, R7 ;  /* 0x0000000700007306 */ /* 0x000e300000209400 */
[----:B0-----:R-:W0:Y:S02]  /*0300*/  MUFU.RCP R0, R0 ;  /* 0x0000000000007308 */ /* 0x001e240000001000 */
[----:B0-----:R-:W-:Y:S01]  /*0310*/  IADD3 R3, R0, 0xffffffe, RZ ;  /* 0x0ffffffe00037810 */ /* 0x001fe20007ffe0ff */
[----:B------:R-:W-:-:S05]  /*0320*/  IMAD.MOV R0, RZ, RZ, -R4 ;  /* 0x000000ffff007224 */ /* 0x000fca00078e0a04 */
[----:B------:R-:W0:Y:S02]  /*0330*/  F2I.FTZ.U32.TRUNC.NTZ R3, R3 ;  /* 0x0000000300037305 */ /* 0x000e24000021f000 */
[----:B0-----:R-:W-:-:S04]  /*0340*/  IMAD.MOV R9, RZ, RZ, -R3 ;  /* 0x000000ffff097224 */ /* 0x001fc800078e0a03 */
[----:B------:R-:W-:Y:S01]  /*0350*/  IMAD.MOV.U32 R2, RZ, RZ, R9 ;  /* 0x000000ffff027224 */ /* 0x000fe200078e0009 */
[----:B------:R-:W-:-:S03]  /*0360*/  IABS R9, R8 ;  /* 0x0000000800097213 */ /* 0x000fc60000000000 */
[----:B------:R-:W-:Y:S02]  /*0370*/  IMAD R5, R2, R7, RZ ;  /* 0x0000000702057224 */ /* 0x000fe400078e02ff */
[----:B------:R-:W-:-:S04]  /*0380*/  IMAD.MOV.U32 R2, RZ, RZ, RZ ;  /* 0x000000ffff027224 */ /* 0x000fc800078e00ff */
        /* <DEDUP_REMOVED lines=10> */
[----:B------:R-:W0:Y:S05]  /*0430*/  S2R R0, SR_TID.X ;  /* 0x0000000000007919 */ /* 0x000e2a0000002100 */
[----:B------:R-:W-:Y:S02]  /*0440*/  @P0 IADD3 R2, R2, 0x1, RZ ;  /* 0x0000000102020810 */ /* 0x000fe40007ffe0ff */
[----:B------:R-:W-:-:S03]  /*0450*/  ISETP.GT.AND P0, PT, R61, 0x7f, PT ;  /* 0x0000007f3d00780c */ /* 0x000fc60003f04270 */
[----:B------:R-:W-:-:S04]  /*0460*/  IMAD.MOV.U32 R4, RZ, RZ, R2 ;  /* 0x000000ffff047224 */ /* 0x000fc800078e0002 */
[----:B------:R-:W-:Y:S01]  /*0470*/  @!P2 IMAD.MOV R4, RZ, RZ, -R4 ;  /* 0x000000ffff04a224 */ /* 0x000fe200078e0a04 */
[----:B------:R-:W-:-:S05]  /*0480*/  @!P1 LOP3.LUT R4, RZ, R11, RZ, 0x33, !PT ;  /* 0x0000000bff049212 */ /* 0x000fca00078e33ff */
[----:B------:R-:W-:Y:S01]  /*0490*/  IMAD.MOV R2, RZ, RZ, -R4 ;  /* 0x000000ffff027224 */ /* 0x000fe200078e0a04 */
[----:B------:R-:W-:Y:S01]  /*04a0*/  @!P0 CS2R R32, SRZ ;  /* 0x0000000000208805 */ /* 0x000fe2000001ff00 */
[----:B------:R-:W-:Y:S01]  /*04b0*/  @!P0 CS2R R34, SRZ ;  /* 0x0000000000228805 */ /* 0x000fe2000001ff00 */
[----:B------:R-:W-:Y:S01]  /*04c0*/  IMAD.SHL.U32 R4, R4, 0x40, RZ ;  /* 0x0000004004047824 */ /* 0x000fe200078e00ff */
[C---:B0-----:R-:W-:Y:S01]  /*04d0*/  LOP3.LUT R3, R0.reuse, 0x3f, RZ, 0xc0, !PT ;  /* 0x0000003f00037812 */ /* 0x041fe200078ec0ff */
[----:B------:R-:W-:Y:S01]  /*04e0*/  IMAD R2, R11, R2, R8 ;  /* 0x000000020b027224 */ /* 0x000fe200078e0208 */
[----:B------:R-:W-:Y:S02]  /*04f0*/  SHF.R.U32.HI R79, RZ, 0x6, R0 ;  /* 0x00000006ff4f7819 */ /* 0x000fe40000011600 */
[----:B------:R-:W-:Y:S01]  /*0500*/  LOP3.LUT R80, R0, 0x180, RZ, 0xc0, !PT ;  /* 0x0000018000507812 */ /* 0x000fe200078ec0ff */
[----:B------:R-:W-:Y:S01]  /*0510*/  IMAD.IADD R2, R6, 0x1, R2 ;  /* 0x0000000106027824 */ /* 0x000fe200078e0202 */
[----:B------:R-:W-:-:S02]  /*0520*/  LOP3.LUT R71, R0, 0x7f, RZ, 0xc0, !PT ;  /* 0x0000007f00477812 */ /* 0x000fc400078ec0ff */
[----:B------:R-:W-:Y:S01]  /*0530*/  SGXT.U32 R79, R79, 0x3 ;  /* 0x000000034f4f781a */ /* 0x000fe20000000000 */
[----:B------:R-:W-:Y:S01]  /*0540*/  IMAD R2, R2, 0x40, R3 ;  /* 0x0000004002027824 */ /* 0x000fe200078e0203 */
[----:B------:R-:W-:Y:S01]  /*0550*/  @!P0 SHF.R.U32.HI R3, RZ, 0x2, R80 ;  /* 0x00000002ff038819 */ /* 0x000fe20000011650 */
[----:B------:R-:W-:Y:S05]  /*0560*/  @!P0 BRA `(.L_x_0) ;  /* 0x0000247000008947 */ /* 0x000fea0003800000 */
[----:B------:R-:W-:Y:S01]  /*0570*/  IABS R5, c[0x0][0x17c] ;  /* 0x00005f0000057a13 */ /* 0x000fe20000000000 */
[----:B------:R-:W-:Y:S01]  /*0580*/  IMAD R62, R71, c[0x0][0x18c], RZ ;  /* 0x00006300473e7a24 */ /* 0x000fe200078e02ff */
[----:B------:R-:W-:Y:S01]  /*0590*/  LEA.HI R25, R80, R4, RZ, 0x19 ;  /* 0x0000000450197211 */ /* 0x000fe200078fc8ff */
[C---:B------:R-:W-:Y:S01]  /*05a0*/  IMAD R60, R79.reuse, c[0x0][0x188], RZ ;  /* 0x000062004f3c7a24 */ /* 0x040fe200078e02ff */
[----:B------:R-:W0:Y:S01]  /*05b0*/  I2F.RP R3, R5 ;  /* 0x0000000500037306 */ /* 0x000e220000209400 */
[----:B------:R-:W-:Y:S01]  /*05c0*/  LOP3.LUT R78, R79, 0x8, RZ, 0xfc, !PT ;  /* 0x000000084f4e7812 */ /* 0x000fe200078efcff */
[----:B------:R-:W-:Y:S01]  /*05d0*/  CS2R R48, SRZ ;  /* 0x0000000000307805 */ /* 0x000fe2000001ff00 */
[C---:B------:R-:W-:Y:S01]  /*05e0*/  IADD3 R21, R25.reuse, 0x38, RZ ;  /* 0x0000003819157810 */ /* 0x040fe20007ffe0ff */
[----:B------:R-:W-:Y:S01]  /*05f0*/  CS2R R50, SRZ ;  /* 0x0000000000327805 */ /* 0x000fe2000001ff00 */
[----:B------:R-:W-:Y:S01]  /*0600*/  IADD3 R23, R25, 0x34, RZ ;  /* 0x0000003419177810 */ /* 0x000fe20007ffe0ff */
[----:B------:R-:W-:Y:S01]  /*0610*/  ULDC UR4, c[0x0][0x180] ;  /* 0x0000600000047ab9 */ /* 0x000fe20000000800 */
[----:B------:R-:W-:-:S02]  /*0620*/  IABS R14, R21 ;  /* 0x00000015000e7213 */ /* 0x000fc40000000000 */
[----:B------:R-:W-:Y:S02]  /*0630*/  IABS R18, R23 ;  /* 0x0000001700127213 */ /* 0x000fe40000000000 */
[C---:B------:R-:W-:Y:S02]  /*0640*/  IADD3 R10, R25.reuse, 0x3c, RZ ;  /* 0x0000003c190a7810 */ /* 0x040fe40007ffe0ff */
[----:B------:R-:W-:Y:S02]  /*0650*/  IADD3 R13, R25, 0x30, RZ ;  /* 0x00000030190d7810 */ /* 0x000fe40007ffe0ff */
[----:B------:R-:W-:Y:S01]  /*0660*/  IABS R12, R10 ;  /* 0x0000000a000c7213 */ /* 0x000fe20000000000 */
[----:B0-----:R-:W0:Y:S01]  /*0670*/  MUFU.RCP R3, R3 ;  /* 0x0000000300037308 */ /* 0x001e220000001000 */
[----:B------:R-:W-:Y:S02]  /*0680*/  ISETP.GE.AND P2, PT, R10, RZ, PT ;  /* 0x000000ff0a00720c */ /* 0x000fe40003f46270 */
[----:B------:R-:W-:-:S02]  /*0690*/  IABS R20, R13 ;  /* 0x0000000d00147213 */ /* 0x000fc40000000000 */
[----:B------:R-:W-:Y:S02]  /*06a0*/  IADD3 R15, R25, 0x2c, RZ ;  /* 0x0000002c190f7810 */ /* 0x000fe40007ffe0ff */
[----:B------:R-:W-:Y:S02]  /*06b0*/  ISETP.GE.AND P1, PT, R21, RZ, PT ;  /* 0x000000ff1500720c */ /* 0x000fe40003f26270 */
[----:B------:R-:W-:Y:S02]  /*06c0*/  IABS R22, R15 ;  /* 0x0000000f00167213 */ /* 0x000fe40000000000 */
[----:B------:R-:W-:Y:S02]  /*06d0*/  ISETP.GE.AND P5, PT, R23, RZ, PT ;  /* 0x000000ff1700720c */ /* 0x000fe40003fa6270 */
[C---:B------:R-:W-:Y:S02]  /*06e0*/  IADD3 R27, R25.reuse, 0x14, RZ ;  /* 0x00000014191b7810 */ /* 0x040fe40007ffe0ff */
[----:B------:R-:W-:-:S02]  /*06f0*/  IADD3 R29, R25, 0x10, RZ ;  /* 0x00000010191d7810 */ /* 0x000fc40007ffe0ff */
[----:B0-----:R-:W-:Y:S02]  /*0700*/  IADD3 R6, R3, 0xffffffe, RZ ;  /* 0x0ffffffe03067810 */ /* 0x001fe40007ffe0ff */
[----:B------:R-:W-:Y:S02]  /*0710*/  IABS R30, R27 ;  /* 0x0000001b001e7213 */ /* 0x000fe40000000000 */
[----:B------:R0:W1:Y:S01]  /*0720*/  F2I.FTZ.U32.TRUNC.NTZ R7, R6 ;  /* 0x0000000600077305 */ /* 0x000062000021f000 */
[----:B------:R-:W-:Y:S02]  /*0730*/  IABS R36, R29 ;  /* 0x0000001d00247213 */ /* 0x000fe40000000000 */
[C---:B------:R-:W-:Y:S02]  /*0740*/  IADD3 R31, R25.reuse, 0xc, RZ ;  /* 0x0000000c191f7810 */ /* 0x040fe40007ffe0ff */
[----:B------:R-:W-:Y:S02]  /*0750*/  IADD3 R33, R25, 0x4, RZ ;  /* 0x0000000419217810 */ /* 0x000fe40007ffe0ff */
[----:B------:R-:W-:Y:S01]  /*0760*/  IABS R40, R31 ;  /* 0x0000001f00287213 */ /* 0x000fe20000000000 */
[----:B0-----:R-:W-:Y:S01]  /*0770*/  IMAD.MOV.U32 R6, RZ, RZ, RZ ;  /* 0x000000ffff067224 */ /* 0x001fe200078e00ff */
[----:B------:R-:W-:-:S02]  /*0780*/  IABS R44, R33 ;  /* 0x00000021002c7213 */ /* 0x000fc40000000000 */
[----:B------:R-:W-:Y:S02]  /*0790*/  IABS R46, R25 ;  /* 0x00000019002e7213 */ /* 0x000fe40000000000 */
[C---:B------:R-:W-:Y:S01]  /*07a0*/  LOP3.LUT R77, R79.reuse, 0x10, RZ, 0xfc, !PT ;  /* 0x000000104f4d7812 */ /* 0x040fe200078efcff */
[--C-:B-1----:R-:W-:Y:S01]  /*07b0*/  IMAD.MOV R8, RZ, RZ, -R7.reuse ;  /* 0x000000ffff087224 */ /* 0x102fe200078e0a07 */
[C---:B------:R-:W-:Y:S02]  /*07c0*/  LOP3.LUT R76, R79.reuse, 0x18, RZ, 0xfc, !PT ;  /* 0x000000184f4c7812 */ /* 0x040fe400078efcff */
[C---:B------:R-:W-:Y:S01]  /*07d0*/  LOP3.LUT R75, R79.reuse, 0x20, RZ, 0xfc, !PT ;  /* 0x000000204f4b7812 */ /* 0x040fe200078efcff */
[----:B------:R-:W-:Y:S01]  /*07e0*/  IMAD R9, R8, R5, RZ ;  /* 0x0000000508097224 */ /* 0x000fe200078e02ff */
[C---:B------:R-:W-:Y:S01]  /*07f0*/  LOP3.LUT R74, R79.reuse, 0x28, RZ, 0xfc, !PT ;  /* 0x000000284f4a7812 */ /* 0x040fe200078efcff */
[----:B------:R-:W-:Y:S01]  /*0800*/  IMAD.SHL.U32 R8, R0, 0x2, RZ ;  /* 0x0000000200087824 */ /* 0x000fe200078e00ff */
[----:B------:R-:W-:Y:S01]  /*0810*/  LOP3.LUT R73, R79, 0x30, RZ, 0xfc, !PT ;  /* 0x000000304f497812 */ /* 0x000fe200078efcff */
[----:B------:R-:W-:Y:S01]  /*0820*/  IMAD.HI.U32 R9, R7, R9, R6 ;  /* 0x0000000907097227 */ /* 0x000fe200078e0006 */
[----:B------:R-:W-:-:S02]  /*0830*/  SHF.R.S32.HI R6, RZ, 0x1f, R61 ;  /* 0x0000001fff067819 */ /* 0x000fc4000001143d */
[----:B------:R-:W-:Y:S02]  /*0840*/  LOP3.LUT R7, R0, 0x7, RZ, 0xc0, !PT ;  /* 0x0000000700077812 */ /* 0x000fe400078ec0ff */
[----:B------:R-:W-:Y:S01]  /*0850*/  LEA.HI R61, R6, R61, RZ, 0x7 ;  /* 0x0000003d063d7211 */ /* 0x000fe200078f38ff */
[----:B------:R-:W-:Y:S01]  /*0860*/  IMAD.HI.U32 R11, R9, R14, RZ ;  /* 0x0000000e090b7227 */ /* 0x000fe200078e00ff */
[----:B------:R-:W-:Y:S02]  /*0870*/  IABS R6, c[0x0][0x178] ;  /* 0x00005e0000067a13 */ /* 0x000fe40000000000 */
[----:B------:R-:W-:Y:S01]  /*0880*/  LOP3.LUT R72, R79, 0x38, RZ, 0xfc, !PT ;  /* 0x000000384f487812 */ /* 0x000fe200078efcff */
[----:B------:R-:W-:Y:S01]  /*0890*/  IMAD.MOV R16, RZ, RZ, -R11 ;  /* 0x000000ffff107224 */ /* 0x000fe200078e0a0b */
[----:B------:R-:W0:Y:S01]  /*08a0*/  I2F.RP R17, R6 ;  /* 0x0000000600117306 */ /* 0x000e220000209400 */
[----:B------:R-:W-:Y:S01]  /*08b0*/  IMAD.HI.U32 R11, R9, R18, RZ ;  /* 0x00000012090b7227 */ /* 0x000fe200078e00ff */
[----:B------:R-:W-:-:S02]  /*08c0*/  LOP3.LUT R70, R79, 0x40, RZ, 0xfc, !PT ;  /* 0x000000404f467812 */ /* 0x000fc400078efcff */
[C---:B------:R-:W-:Y:S01]  /*08d0*/  LOP3.LUT R69, R79.reuse, 0x48, RZ, 0xfc, !PT ;  /* 0x000000484f457812 */ /* 0x040fe200078efcff */
[----:B------:R-:W-:Y:S01]  /*08e0*/  IMAD.MOV R11, RZ, RZ, -R11 ;  /* 0x000000ffff0b7224 */ /* 0x000fe200078e0a0b */
[----:B------:R-:W-:Y:S01]  /*08f0*/  LOP3.LUT R68, R79, 0x50, RZ, 0xfc, !PT ;  /* 0x000000504f447812 */ /* 0x000fe200078efcff */
[----:B------:R-:W-:Y:S01]  /*0900*/  IMAD.HI.U32 R3, R9, R12, RZ ;  /* 0x0000000c09037227 */ /* 0x000fe200078e00ff */
[C---:B------:R-:W-:Y:S02]  /*0910*/  LOP3.LUT R67, R79.reuse, 0x58, RZ, 0xfc, !PT ;  /* 0x000000584f437812 */ /* 0x040fe400078efcff */
[----:B------:R-:W-:Y:S01]  /*0920*/  LOP3.LUT R66, R79, 0x60, RZ, 0xfc, !PT ;  /* 0x000000604f427812 */ /* 0x000fe200078efcff */
[----:B------:R-:W-:Y:S01]  /*0930*/  IMAD R10, R5, R11, R18 ;  /* 0x0000000b050a7224 */ /* 0x000fe200078e0212 */
[C---:B------:R-:W-:Y:S01]  /*0940*/  LOP3.LUT R65, R79.reuse, 0x68, RZ, 0xfc, !PT ;  /* 0x000000684f417812 */ /* 0x040fe200078efcff */
[----:B------:R-:W-:Y:S01]  /*0950*/  IMAD.MOV R3, RZ, RZ, -R3 ;  /* 0x000000ffff037224 */ /* 0x000fe200078e0a03 */
[----:B------:R-:W-:Y:S01]  /*0960*/  LOP3.LUT R64, R79, 0x70, RZ, 0xfc, !PT ;  /* 0x000000704f407812 */ /* 0x000fe200078efcff */
[C---:B------:R-:W-:Y:S01]  /*0970*/  IMAD R14, R5.reuse, R16, R14 ;  /* 0x00000010050e7224 */ /* 0x040fe200078e020e */
[C---:B------:R-:W-:Y:S01]  /*0980*/  ISETP.GT.U32.AND P6, PT, R5.reuse, R10, PT ;  /* 0x0000000a0500720c */ /* 0x040fe20003fc4070 */
[----:B------:R-:W-:Y:S01]  /*0990*/  IMAD R12, R5, R3, R12 ;  /* 0x00000003050c7224 */ /* 0x000fe200078e020c */
[----:B0-----:R-:W0:Y:S01]  /*09a0*/  MUFU.RCP R17, R17 ;  /* 0x0000001100117308 */ /* 0x001e220000001000 */
[----:B------:R-:W-:Y:S01]  /*09b0*/  IMAD.HI.U32 R11, R9, R20, RZ ;  /* 0x00000014090b7227 */ /* 0x000fe200078e00ff */
[----:B------:R-:W-:-:S02]  /*09c0*/  ISETP.GT.U32.AND P4, PT, R5, R14, PT ;  /* 0x0000000e0500720c */ /* 0x000fc40003f84070 */
[----:B------:R-:W-:Y:S01]  /*09d0*/  ISETP.GT.U32.AND P0, PT, R5, R12, PT ;  /* 0x0000000c0500720c */ /* 0x000fe20003f04070 */
[----:B------:R-:W-:Y:S01]  /*09e0*/  IMAD.MOV R11, RZ, RZ, -R11 ;  /* 0x000000ffff0b7224 */ /* 0x000fe200078e0a0b */
[----:B------:R-:W-:Y:S01]  /*09f0*/  SHF.R.U32.HI R3, RZ, 0x2, R80 ;  /* 0x00000002ff037819 */ /* 0x000fe20000011650 */
[----:B------:R-:W-:Y:S01]  /*0a00*/  IMAD.HI.U32 R16, R9, R22, RZ ;  /* 0x0000001609107227 */ /* 0x000fe200078e00ff */
[----:B------:R-:W-:Y:S02]  /*0a10*/  LOP3.LUT R63, R79, 0x78, RZ, 0xfc, !PT ;  /* 0x000000784f3f7812 */ /* 0x000fe400078efcff */
[----:B------:R-:W-:Y:S01]  /*0a20*/  LOP3.LUT R19, R3, 0x10, R8, 0xf8, !PT ;  /* 0x0000001003137812 */ /* 0x000fe200078ef808 */
[----:B------:R-:W-:Y:S01]  /*0a30*/  @!P6 IMAD.IADD R10, R10, 0x1, -R5 ;  /* 0x000000010a0ae824 */ /* 0x000fe200078e0a05 */
[----:B------:R-:W-:Y:S01]  /*0a40*/  SHF.R.S32.HI R61, RZ, 0x7, R61 ;  /* 0x00000007ff3d7819 */ /* 0x000fe2000001143d */
[C---:B------:R-:W-:Y:S02]  /*0a50*/  IMAD R18, R5.reuse, R11, R20 ;  /* 0x0000000b05127224 */ /* 0x040fe400078e0214 */
[--C-:B------:R-:W-:Y:S01]  /*0a60*/  @!P4 IMAD.IADD R14, R14, 0x1, -R5.reuse ;  /* 0x000000010e0ec824 */ /* 0x100fe200078e0a05 */
[----:B------:R-:W-:Y:S01]  /*0a70*/  ISETP.GT.U32.AND P6, PT, R5, R10, PT ;  /* 0x0000000a0500720c */ /* 0x000fe20003fc4070 */
[----:B------:R-:W-:Y:S01]  /*0a80*/  @!P0 IMAD.IADD R12, R12, 0x1, -R5 ;  /* 0x000000010c0c8824 */ /* 0x000fe200078e0a05 */
[----:B0-----:R-:W-:Y:S01]  /*0a90*/  IADD3 R17, R17, 0xffffffe, RZ ;  /* 0x0ffffffe11117810 */ /* 0x001fe20007ffe0ff */
[----:B------:R-:W-:Y:S01]  /*0aa0*/  IMAD.MOV R16, RZ, RZ, -R16 ;  /* 0x000000ffff107224 */ /* 0x000fe200078e0a10 */
[----:B------:R-:W-:Y:S01]  /*0ab0*/  ISETP.GT.U32.AND P0, PT, R5, R14, PT ;  /* 0x0000000e0500720c */ /* 0x000fe20003f04070 */
[----:B------:R-:W-:Y:S01]  /*0ac0*/  IMAD R56, R7, 0x90, RZ ;  /* 0x0000009007387824 */ /* 0x000fe200078e02ff */
[C---:B------:R-:W-:Y:S01]  /*0ad0*/  ISETP.GT.U32.AND P3, PT, R5.reuse, R12, PT ;  /* 0x0000000c0500720c */ /* 0x040fe20003f64070 */
[----:B------:R-:W0:Y:S01]  /*0ae0*/  F2I.FTZ.U32.TRUNC.NTZ R11, R17 ;  /* 0x00000011000b7305 */ /* 0x000e22000021f000 */
[----:B------:R-:W-:Y:S01]  /*0af0*/  IMAD R20, R5, R16, R22 ;  /* 0x0000001005147224 */ /* 0x000fe200078e0216 */
[----:B------:R-:W-:-:S02]  /*0b00*/  IADD3 R16, R25, 0x20, RZ ;  /* 0x0000002019107810 */ /* 0x000fc40007ffe0ff */
[----:B------:R-:W-:Y:S02]  /*0b10*/  ISETP.GE.AND P4, PT, R13, RZ, PT ;  /* 0x000000ff0d00720c */ /* 0x000fe40003f86270 */
[--C-:B------:R-:W-:Y:S01]  /*0b20*/  @!P6 IMAD.IADD R10, R10, 0x1, -R5.reuse ;  /* 0x000000010a0ae824 */ /* 0x100fe200078e0a05 */
[----:B------:R-:W-:Y:S02]  /*0b30*/  ISETP.GT.U32.AND P6, PT, R5, R18, PT ;  /* 0x000000120500720c */ /* 0x000fe40003fc4070 */
[----:B------:R-:W-:Y:S01]  /*0b40*/  IADD3 R13, R25, 0x28, RZ ;  /* 0x00000028190d7810 */ /* 0x000fe20007ffe0ff */
[--C-:B------:R-:W-:Y:S01]  /*0b50*/  @!P0 IMAD.IADD R14, R14, 0x1, -R5.reuse ;  /* 0x000000010e0e8824 */ /* 0x100fe200078e0a05 */
[----:B------:R-:W-:Y:S01]  /*0b60*/  IABS R26, R16 ;  /* 0x00000010001a7213 */ /* 0x000fe20000000000 */
[----:B------:R-:W-:Y:S01]  /*0b70*/  @!P3 IMAD.IADD R12, R12, 0x1, -R5 ;  /* 0x000000010c0cb824 */ /* 0x000fe200078e0a05 */
[----:B------:R-:W-:Y:S01]  /*0b80*/  ISETP.GE.AND P3, PT, R15, RZ, PT ;  /* 0x000000ff0f00720c */ /* 0x000fe20003f66270 */
[----:B------:R-:W-:Y:S01]  /*0b90*/  @!P1 IMAD.MOV R14, RZ, RZ, -R14 ;  /* 0x000000ffff0e9224 */ /* 0x000fe200078e0a0e */
[----:B------:R-:W-:Y:S01]  /*0ba0*/  ISETP.GE.AND P1, PT, R16, RZ, PT ;  /* 0x000000ff1000720c */ /* 0x000fe20003f26270 */
[----:B------:R-:W-:Y:S01]  /*0bb0*/  IMAD.MOV.U32 R16, RZ, RZ, R10 ;  /* 0x000000ffff107224 */ /* 0x000fe200078e000a */
[----:B------:R-:W-:Y:S01]  /*0bc0*/  IABS R22, R13 ;  /* 0x0000000d00167213 */ /* 0x000fe20000000000 */
[----:B0-----:R-:W-:Y:S01]  /*0bd0*/  IMAD.MOV R23, RZ, RZ, -R11 ;  /* 0x000000ffff177224 */ /* 0x001fe200078e0a0b */
[----:B------:R-:W-:Y:S01]  /*0be0*/  IADD3 R15, R25, 0x24, RZ ;  /* 0x00000024190f7810 */ /* 0x000fe20007ffe0ff */
[----:B------:R-:W-:Y:S01]  /*0bf0*/  @!P6 IMAD.IADD R18, R18, 0x1, -R5 ;  /* 0x000000011212e824 */ /* 0x000fe200078e0a05 */
[----:B------:R-:W-:Y:S01]  /*0c00*/  ISETP.GE.AND P0, PT, R13, RZ, PT ;  /* 0x000000ff0d00720c */ /* 0x000fe20003f06270 */
[----:B------:R-:W-:Y:S01]  /*0c10*/  @!P5 IMAD.MOV R16, RZ, RZ, -R16 ;  /* 0x000000ffff10d224 */ /* 0x000fe200078e0a10 */
[----:B------:R-:W-:Y:S01]  /*0c20*/  ISETP.GT.U32.AND P5, PT, R5, R20, PT ;  /* 0x000000140500720c */ /* 0x000fe20003fa4070 */
[----:B------:R-:W-:Y:S01]  /*0c30*/  IMAD.HI.U32 R13, R9, R22, RZ ;  /* 0x00000016090d7227 */ /* 0x000fe200078e00ff */
[----:B------:R-:W-:-:S02]  /*0c40*/  ISETP.GT.U32.AND P6, PT, R5, R18, PT ;  /* 0x000000120500720c */ /* 0x000fc40003fc4070 */
[----:B------:R-:W-:Y:S01]  /*0c50*/  IABS R24, R15 ;  /* 0x0000000f00187213 */ /* 0x000fe20000000000 */
[----:B------:R-:W-:Y:S01]  /*0c60*/  @!P2 IMAD.MOV R12, RZ, RZ, -R12 ;  /* 0x000000ffff0ca224 */ /* 0x000fe200078e0a0c */
[----:B------:R-:W-:Y:S01]  /*0c70*/  ISETP.GE.AND P2, PT, R15, RZ, PT ;  /* 0x000000ff0f00720c */ /* 0x000fe20003f46270 */
[----:B------:R-:W-:Y:S01]  /*0c80*/  IMAD.MOV.U32 R10, RZ, RZ, RZ ;  /* 0x000000ffff0a7224 */ /* 0x000fe200078e00ff */
[----:B------:R-:W-:Y:S01]  /*0c90*/  LOP3.LUT R56, R56, R19, RZ, 0x3c, !PT ;  /* 0x0000001338387212 */ /* 0x000fe200078e3cff */
[----:B------:R-:W-:Y:S01]  /*0ca0*/  IMAD R23, R23, R6, RZ ;  /* 0x0000000617177224 */ /* 0x000fe200078e02ff */
[----:B------:R-:W-:Y:S01]  /*0cb0*/  IADD3 R19, R25, 0x1c, RZ ;  /* 0x0000001c19137810 */ /* 0x000fe20007ffe0ff */
[----:B------:R-:W-:Y:S02]  /*0cc0*/  IMAD.MOV R13, RZ, RZ, -R13 ;  /* 0x000000ffff0d7224 */ /* 0x000fe400078e0a0d */
[----:B------:R-:W-:Y:S01]  /*0cd0*/  IMAD.HI.U32 R15, R9, R24, RZ ;  /* 0x00000018090f7227 */ /* 0x000fe200078e00ff */
[----:B------:R-:W-:-:S03]  /*0ce0*/  IABS R28, R19 ;  /* 0x00000013001c7213 */ /* 0x000fc60000000000 */
[----:B------:R-:W-:-:S04]  /*0cf0*/  IMAD.HI.U32 R23, R11, R23, R10 ;  /* 0x000000170b177227 */ /* 0x000fc800078e000a */
[C---:B------:R-:W-:Y:S02]  /*0d00*/  IMAD R10, R5.reuse, R13, R22 ;  /* 0x0000000d050a7224 */ /* 0x040fe400078e0216 */
[----:B------:R-:W-:Y:S02]  /*0d10*/  IMAD.MOV R15, RZ, RZ, -R15 ;  /* 0x000000ffff0f7224 */ /* 0x000fe400078e0a0f */
[--C-:B------:R-:W-:Y:S02]  /*0d20*/  @!P5 IMAD.IADD R20, R20, 0x1, -R5.reuse ;  /* 0x000000011414d824 */ /* 0x100fe400078e0a05 */
[----:B------:R-:W-:Y:S01]  /*0d30*/  @!P6 IMAD.IADD R18, R18, 0x1, -R5 ;  /* 0x000000011212e824 */ /* 0x000fe200078e0a05 */
[C---:B------:R-:W-:Y:S01]  /*0d40*/  ISETP.GT.U32.AND P6, PT, R5.reuse, R10, PT ;  /* 0x0000000a0500720c */ /* 0x040fe20003fc4070 */
[C---:B------:R-:W-:Y:S01]  /*0d50*/  IMAD R22, R5.reuse, R15, R24 ;  /* 0x0000000f05167224 */ /* 0x040fe200078e0218 */
[----:B------:R-:W-:Y:S01]  /*0d60*/  ISETP.GT.U32.AND P5, PT, R5, R20, PT ;  /* 0x000000140500720c */ /* 0x000fe20003fa4070 */
[----:B------:R-:W-:-:S04]  /*0d70*/  IMAD.HI.U32 R17, R9, R26, RZ ;  /* 0x0000001a09117227 */ /* 0x000fc800078e00ff */
[----:B------:R-:W-:Y:S01]  /*0d80*/  @!P4 IMAD.MOV R18, RZ, RZ, -R18 ;  /* 0x000000ffff12c224 */ /* 0x000fe200078e0a12 */
[----:B------:R-:W-:Y:S01]  /*0d90*/  ISETP.GT.U32.AND P4, PT, R5, R22, PT ;  /* 0x000000160500720c */ /* 0x000fe20003f84070 */
[----:B------:R-:W-:-:S04]  /*0da0*/  IMAD.HI.U32 R21, R9, R28, RZ ;  /* 0x0000001c09157227 */ /* 0x000fc800078e00ff */
[----:B------:R-:W-:Y:S02]  /*0db0*/  IMAD.MOV R17, RZ, RZ, -R17 ;  /* 0x000000ffff117224 */ /* 0x000fe400078e0a11 */
[----:B------:R-:W-:Y:S02]  /*0dc0*/  IMAD.MOV R21, RZ, RZ, -R21 ;  /* 0x000000ffff157224 */ /* 0x000fe400078e0a15 */
[C---:B------:R-:W-:Y:S02]  /*0dd0*/  IMAD R24, R5.reuse, R17, R26 ;  /* 0x0000001105187224 */ /* 0x040fe400078e021a */
[--C-:B------:R-:W-:Y:S02]  /*0de0*/  @!P6 IMAD.IADD R10, R10, 0x1, -R5.reuse ;  /* 0x000000010a0ae824 */ /* 0x100fe400078e0a05 */
[----:B------:R-:W-:Y:S01]  /*0df0*/  IMAD R26, R5, R21, R28 ;  /* 0x00000015051a7224 */ /* 0x000fe200078e021c */
[----:B------:R-:W-:Y:S01]  /*0e00*/  IADD3 R21, R25, 0x18, RZ ;  /* 0x0000001819157810 */ /* 0x000fe20007ffe0ff */
[--C-:B------:R-:W-:Y:S01]  /*0e10*/  @!P5 IMAD.IADD R20, R20, 0x1, -R5.reuse ;  /* 0x000000011414d824 */ /* 0x100fe200078e0a05 */
[C---:B------:R-:W-:Y:S01]  /*0e20*/  ISETP.GT.U32.AND P5, PT, R5.reuse, R24, PT ;  /* 0x000000180500720c */ /* 0x040fe20003fa4070 */
[----:B------:R-:W-:Y:S01]  /*0e30*/  @!P4 IMAD.IADD R22, R22, 0x1, -R5 ;  /* 0x000000011616c824 */ /* 0x000fe200078e0a05 */
[----:B------:R-:W-:Y:S01]  /*0e40*/  ISETP.GT.U32.AND P6, PT, R5, R10, PT ;  /* 0x0000000a0500720c */ /* 0x000fe20003fc4070 */
[----:B------:R-:W-:Y:S01]  /*0e50*/  IMAD.HI.U32 R13, R9, R30, RZ ;  /* 0x0000001e090d7227 */ /* 0x000fe200078e00ff */
[----:B------:R-:W-:-:S02]  /*0e60*/  IABS R28, R21 ;  /* 0x00000015001c7213 */ /* 0x000fc40000000000 */
[----:B------:R-:W-:Y:S01]  /*0e70*/  ISETP.GT.U32.AND P4, PT, R5, R22, PT ;  /* 0x000000160500720c */ /* 0x000fe20003f84070 */
[----:B------:R-:W-:Y:S02]  /*0e80*/  IMAD.MOV R17, RZ, RZ, -R13 ;  /* 0x000000ffff117224 */ /* 0x000fe400078e0a0d */
[----:B------:R-:W-:-:S04]  /*0e90*/  IMAD.HI.U32 R11, R9, R28, RZ ;  /* 0x0000001c090b7227 */ /* 0x000fc800078e00ff */
[----:B------:R-:W-:Y:S02]  /*0ea0*/  IMAD.MOV R15, RZ, RZ, -R11 ;  /* 0x000000ffff0f7224 */ /* 0x000fe400078e0a0b */
[--C-:B------:R-:W-:Y:S02]  /*0eb0*/  @!P5 IMAD.IADD R24, R24, 0x1, -R5.reuse ;  /* 0x000000011818d824 */ /* 0x100fe400078e0a05 */
[--C-:B------:R-:W-:Y:S01]  /*0ec0*/  @!P6 IMAD.IADD R10, R10, 0x1, -R5.reuse ;  /* 0x000000010a0ae824 */ /* 0x100fe200078e0a05 */
[C---:B------:R-:W-:Y:S01]  /*0ed0*/  ISETP.GT.U32.AND P6, PT, R5.reuse, R26, PT ;  /* 0x0000001a0500720c */ /* 0x040fe20003fc4070 */
[C---:B------:R-:W-:Y:S01]  /*0ee0*/  IMAD R28, R5.reuse, R15, R28 ;  /* 0x0000000f051c7224 */ /* 0x040fe200078e021c */
[----:B------:R-:W-:Y:S01]  /*0ef0*/  ISETP.GT.U32.AND P5, PT, R5, R24, PT ;  /* 0x000000180500720c */ /* 0x000fe20003fa4070 */
[----:B------:R-:W-:Y:S01]  /*0f00*/  @!P4 IMAD.IADD R22, R22, 0x1, -R5 ;  /* 0x000000011616c824 */ /* 0x000fe200078e0a05 */
[----:B------:R-:W-:Y:S01]  /*0f10*/  IABS R15, R2 ;  /* 0x00000002000f7213 */ /* 0x000fe20000000000 */
[----:B------:R-:W-:Y:S01]  /*0f20*/  IMAD.HI.U32 R11, R9, R36, RZ ;  /* 0x00000024090b7227 */ /* 0x000fe200078e00ff */
[----:B------:R-:W-:-:S03]  /*0f30*/  ISETP.GT.U32.AND P4, PT, R5, R28, PT ;  /* 0x0000001c0500720c */ /* 0x000fc60003f84070 */
[----:B------:R-:W-:Y:S02]  /*0f40*/  IMAD.MOV R11, RZ, RZ, -R11 ;  /* 0x000000ffff0b7224 */ /* 0x000fe400078e0a0b */
[----:B------:R-:W-:Y:S01]  /*0f50*/  IMAD R30, R5, R17, R30 ;  /* 0x00000011051e7224 */ /* 0x000fe200078e021e */
[C---:B------:R-:W-:Y:S01]  /*0f60*/  IADD3 R17, R25.reuse, 0x8, RZ ;  /* 0x0000000819117810 */ /* 0x040fe20007ffe0ff */
[--C-:B------:R-:W-:Y:S01]  /*0f70*/  @!P6 IMAD.IADD R26, R26, 0x1, -R5.reuse ;  /* 0x000000011a1ae824 */ /* 0x100fe200078e0a05 */
[----:B------:R-:W-:Y:S01]  /*0f80*/  ISETP.GE.AND P6, PT, R25, RZ, PT ;  /* 0x000000ff1900720c */ /* 0x000fe20003fc6270 */
[C---:B------:R-:W-:Y:S01]  /*0f90*/  IMAD R36, R5.reuse, R11, R36 ;  /* 0x0000000b05247224 */ /* 0x040fe200078e0224 */
[----:B------:R-:W-:Y:S01]  /*0fa0*/  IABS R42, R17 ;  /* 0x00000011002a7213 */ /* 0x000fe20000000000 */
[--C-:B------:R-:W-:Y:S01]  /*0fb0*/  @!P5 IMAD.IADD R24, R24, 0x1, -R5.reuse ;  /* 0x000000011818d824 */ /* 0x100fe200078e0a05 */
[C---:B------:R-:W-:Y:S01]  /*0fc0*/  ISETP.GT.U32.AND P5, PT, R5.reuse, R30, PT ;  /* 0x0000001e0500720c */ /* 0x040fe20003fa4070 */
[----:B------:R-:W-:Y:S01]  /*0fd0*/  @!P3 IMAD.MOV R20, RZ, RZ, -R20 ;  /* 0x000000ffff14b224 */ /* 0x000fe200078e0a14 */
[C---:B------:R-:W-:Y:S01]  /*0fe0*/  ISETP.GT.U32.AND P3, PT, R5.reuse, R26, PT ;  /* 0x0000001a0500720c */ /* 0x040fe20003f64070 */
[----:B------:R-:W-:Y:S01]  /*0ff0*/  @!P4 IMAD.IADD R28, R28, 0x1, -R5 ;  /* 0x000000011c1cc824 */ /* 0x000fe200078e0a05 */
[----:B------:R-:W-:Y:S01]  /*1000*/  ISETP.GT.U32.AND P4, PT, R5, R36, PT ;  /* 0x000000240500720c */ /* 0x000fe20003f84070 */
[----:B------:R-:W-:-:S04]  /*1010*/  IMAD.HI.U32 R13, R9, R40, RZ ;  /* 0x00000028090d7227 */ /* 0x000fc800078e00ff */
[----:B------:R-:W-:Y:S02]  /*1020*/  IMAD.MOV R13, RZ, RZ, -R13 ;  /* 0x000000ffff0d7224 */ /* 0x000fe400078e0a0d */
[----:B------:R-:W-:-:S04]  /*1030*/  IMAD.HI.U32 R11, R9, R42, RZ ;  /* 0x0000002a090b7227 */ /* 0x000fc800078e00ff */
[C---:B------:R-:W-:Y:S02]  /*1040*/  IMAD R40, R5.reuse, R13, R40 ;  /* 0x0000000d05287224 */ /* 0x040fe400078e0228 */
[----:B------:R-:W-:Y:S01]  /*1050*/  @!P5 IMAD.IADD R30, R30, 0x1, -R5 ;  /* 0x000000011e1ed824 */ /* 0x000fe200078e0a05 */
[C---:B------:R-:W-:Y:S01]  /*1060*/  ISETP.GT.U32.AND P5, PT, R5.reuse, R28, PT ;  /* 0x0000001c0500720c */ /* 0x040fe20003fa4070 */
[----:B------:R-:W-:Y:S02]  /*1070*/  IMAD.MOV R13, RZ, RZ, -R11 ;  /* 0x000000ffff0d7224 */ /* 0x000fe400078e0a0b */
[----:B------:R-:W-:Y:S01]  /*1080*/  @!P3 IMAD.IADD R26, R26, 0x1, -R5 ;  /* 0x000000011a1ab824 */ /* 0x000fe200078e0a05 */
[----:B------:R-:W-:Y:S01]  /*1090*/  ISETP.GT.U32.AND P3, PT, R5, R40, PT ;  /* 0x000000280500720c */ /* 0x000fe20003f64070 */
[----:B------:R-:W-:-:S04]  /*10a0*/  IMAD.HI.U32 R11, R9, R44, RZ ;  /* 0x0000002c090b7227 */ /* 0x000fc800078e00ff */
[----:B------:R-:W-:Y:S02]  /*10b0*/  @!P4 IMAD.IADD R36, R36, 0x1, -R5 ;  /* 0x000000012424c824 */ /* 0x000fe400078e0a05 */
[----:B------:R-:W-:-:S03]  /*10c0*/  IMAD.HI.U32 R9, R9, R46, RZ ;  /* 0x0000002e09097227 */ /* 0x000fc600078e00ff */
[C---:B------:R-:W-:Y:S01]  /*10d0*/  ISETP.GT.U32.AND P4, PT, R5.reuse, R36, PT ;  /* 0x000000240500720c */ /* 0x040fe20003f84070 */
[----:B------:R-:W-:Y:S01]  /*10e0*/  @!P0 IMAD.MOV R10, RZ, RZ, -R10 ;  /* 0x000000ffff0a8224 */ /* 0x000fe200078e0a0a */
[C---:B------:R-:W-:Y:S01]  /*10f0*/  ISETP.GT.U32.AND P0, PT, R5.reuse, R30, PT ;  /* 0x0000001e0500720c */ /* 0x040fe20003f04070 */
[----:B------:R-:W-:Y:S02]  /*1100*/  IMAD.MOV R9, RZ, RZ, -R9 ;  /* 0x000000ffff097224 */ /* 0x000fe400078e0a09 */
[C---:B------:R-:W-:Y:S02]  /*1110*/  IMAD R42, R5.reuse, R13, R42 ;  /* 0x0000000d052a7224 */ /* 0x040fe400078e022a */
[C---:B------:R-:W-:Y:S01]  /*1120*/  IMAD R46, R5.reuse, R9, R46 ;  /* 0x00000009052e7224 */ /* 0x040fe200078e022e */
[----:B------:R-:W-:Y:S01]  /*1130*/  LOP3.LUT R9, R0, 0x1c0, RZ, 0xc0, !PT ;  /* 0x000001c000097812 */ /* 0x000fe200078ec0ff */
[----:B------:R-:W-:Y:S02]  /*1140*/  IMAD.MOV R11, RZ, RZ, -R11 ;  /* 0x000000ffff0b7224 */ /* 0x000fe400078e0a0b */
[--C-:B------:R-:W-:Y:S01]  /*1150*/  @!P5 IMAD.IADD R28, R28, 0x1, -R5.reuse ;  /* 0x000000011c1cd824 */ /* 0x100fe200078e0a05 */
[C---:B------:R-:W-:Y:S01]  /*1160*/  ISETP.GT.U32.AND P5, PT, R5.reuse, R42, PT ;  /* 0x0000002a0500720c */ /* 0x040fe20003fa4070 */
[----:B------:R-:W-:Y:S01]  /*1170*/  @!P3 IMAD.IADD R40, R40, 0x1, -R5 ;  /* 0x000000012828b824 */ /* 0x000fe200078e0a05 */
[C---:B------:R-:W-:Y:S01]  /*1180*/  ISETP.GT.U32.AND P3, PT, R5.reuse, R46, PT ;  /* 0x0000002e0500720c */ /* 0x040fe20003f64070 */
[----:B------:R-:W-:Y:S01]  /*1190*/  IMAD R44, R5, R11, R44 ;  /* 0x0000000b052c7224 */ /* 0x000fe200078e022c */
[----:B------:R-:W-:Y:S01]  /*11a0*/  SHF.R.U32.HI R11, RZ, 0x3, R80 ;  /* 0x00000003ff0b7819 */ /* 0x000fe20000011650 */
[----:B------:R-:W-:Y:S01]  /*11b0*/  IMAD.SHL.U32 R13, R0, 0x40, RZ ;  /* 0x00000040000d7824 */ /* 0x000fe200078e00ff */
[----:B------:R-:W-:Y:S01]  /*11c0*/  SHF.R.U32.HI R9, RZ, 0x2, R9 ;  /* 0x00000002ff097819 */ /* 0x000fe20000011609 */
[----:B------:R-:W-:Y:S01]  /*11d0*/  IMAD.HI.U32 R23, R23, R15, RZ ;  /* 0x0000000f17177227 */ /* 0x000fe200078e00ff */
[----:B------:R-:W-:-:S02]  /*11e0*/  LOP3.LUT R58, R11, 0x3fe, R8, 0x78, !PT ;  /* 0x000003fe0b3a7812 */ /* 0x000fc400078e7808 */
[----:B------:R-:W-:Y:S01]  /*11f0*/  LOP3.LUT R32, R13, 0x1800, RZ, 0xc0, !PT ;  /* 0x000018000d207812 */ /* 0x000fe200078ec0ff */
[--C-:B------:R-:W-:Y:S01]  /*1200*/  @!P0 IMAD.IADD R30, R30, 0x1, -R5.reuse ;  /* 0x000000011e1e8824 */ /* 0x100fe200078e0a05 */
[----:B------:R-:W-:Y:S01]  /*1210*/  ISETP.GE.AND P0, PT, R19, RZ, PT ;  /* 0x000000ff1300720c */ /* 0x000fe20003f06270 */
[----:B------:R-:W-:Y:S01]  /*1220*/  @!P4 IMAD.IADD R36, R36, 0x1, -R5 ;  /* 0x000000012424c824 */ /* 0x000fe200078e0a05 */
[----:B------:R-:W-:Y:S01]  /*1230*/  ISETP.GT.U32.AND P4, PT, R5, R44, PT ;  /* 0x0000002c0500720c */ /* 0x000fe20003f84070 */
[----:B------:R-:W-:Y:S01]  /*1240*/  IMAD.MOV R23, RZ, RZ, -R23 ;  /* 0x000000ffff177224 */ /* 0x000fe200078e0a17 */
[----:B------:R-:W-:Y:S01]  /*1250*/  LOP3.LUT R59, R9, 0x3fe, R8, 0x78, !PT ;  /* 0x000003fe093b7812 */ /* 0x000fe200078e7808 */
[----:B------:R-:W-:Y:S01]  /*1260*/  @!P5 IMAD.IADD R42, R42, 0x1, -R5 ;  /* 0x000000012a2ad824 */ /* 0x000fe200078e0a05 */
[----:B------:R-:W-:Y:S01]  /*1270*/  ISETP.GE.AND P5, PT, R21, RZ, PT ;  /* 0x000000ff1500720c */ /* 0x000fe20003fa6270 */
[----:B------:R-:W-:Y:S01]  /*1280*/  IMAD R19, R6, R23, R15 ;  /* 0x0000001706137224 */ /* 0x000fe200078e020f */
[----:B------:R-:W-:Y:S01]  /*1290*/  LOP3.LUT R13, R13, 0x400, RZ, 0xc0, !PT ;  /* 0x000004000d0d7812 */ /* 0x000fe200078ec0ff */
[----:B------:R-:W-:Y:S01]  /*12a0*/  IMAD R23, R7, 0x100, R32 ;  /* 0x0000010007177824 */ /* 0x000fe200078e0220 */
[----:B------:R-:W-:Y:S01]  /*12b0*/  LOP3.LUT R57, R58, 0x40, RZ, 0x3c, !PT ;  /* 0x000000403a397812 */ /* 0x000fe200078e3cff */
[----:B------:R-:W-:-:S02]  /*12c0*/  IMAD.MOV.U32 R32, RZ, RZ, R24 ;  /* 0x000000ffff207224 */ /* 0x000fc400078e0018 */
[--C-:B------:R-:W-:Y:S02]  /*12d0*/  @!P3 IMAD.IADD R46, R46, 0x1, -R5.reuse ;  /* 0x000000012e2eb824 */ /* 0x100fe400078e0a05 */
[----:B------:R-:W-:Y:S02]  /*12e0*/  IMAD.MOV.U32 R34, RZ, RZ, R26 ;  /* 0x000000ffff227224 */ /* 0x000fe400078e001a */
[----:B------:R-:W-:Y:S01]  /*12f0*/  @!P1 IMAD.MOV R32, RZ, RZ, -R32 ;  /* 0x000000ffff209224 */ /* 0x000fe200078e0a20 */
[C---:B------:R-:W-:Y:S01]  /*1300*/  ISETP.GT.U32.AND P1, PT, R5.reuse, R42, PT ;  /* 0x0000002a0500720c */ /* 0x040fe20003f24070 */
[----:B------:R-:W-:Y:S01]  /*1310*/  @!P0 IMAD.MOV R34, RZ, RZ, -R34 ;  /* 0x000000ffff228224 */ /* 0x000fe200078e0a22 */
[C---:B------:R-:W-:Y:S01]  /*1320*/  ISETP.GT.U32.AND P0, PT, R5.reuse, R46, PT ;  /* 0x0000002e0500720c */ /* 0x040fe20003f04070 */
[----:B------:R-:W-:Y:S01]  /*1330*/  @!P4 IMAD.IADD R44, R44, 0x1, -R5 ;  /* 0x000000012c2cc824 */ /* 0x000fe200078e0a05 */
[----:B------:R-:W-:Y:S01]  /*1340*/  ISETP.GT.U32.AND P4, PT, R6, R19, PT ;  /* 0x000000130600720c */ /* 0x000fe20003f84070 */
[----:B------:R-:W-:Y:S01]  /*1350*/  @!P2 IMAD.MOV R22, RZ, RZ, -R22 ;  /* 0x000000ffff16a224 */ /* 0x000fe200078e0a16 */
[C---:B------:R-:W-:Y:S01]  /*1360*/  ISETP.GT.U32.AND P2, PT, R5.reuse, R40, PT ;  /* 0x000000280500720c */ /* 0x040fe20003f44070 */
[----:B------:R-:W-:Y:S01]  /*1370*/  IMAD.MOV.U32 R38, RZ, RZ, R28 ;  /* 0x000000ffff267224 */ /* 0x000fe200078e001c */
[----:B------:R-:W-:Y:S01]  /*1380*/  ISETP.GT.U32.AND P3, PT, R5, R44, PT ;  /* 0x0000002c0500720c */ /* 0x000fe20003f64070 */
[----:B------:R-:W-:-:S02]  /*1390*/  IMAD.SHL.U32 R7, R7, 0x10, RZ ;  /* 0x0000001007077824 */ /* 0x000fc400078e00ff */
[----:B------:R-:W-:Y:S01]  /*13a0*/  @!P5 IMAD.MOV R38, RZ, RZ, -R38 ;  /* 0x000000ffff26d224 */ /* 0x000fe200078e0a26 */
[----:B------:R-:W-:Y:S01]  /*13b0*/  ISETP.GE.AND P5, PT, R27, RZ, PT ;  /* 0x000000ff1b00720c */ /* 0x000fe20003fa6270 */
[--C-:B------:R-:W-:Y:S01]  /*13c0*/  @!P1 IMAD.IADD R42, R42, 0x1, -R5.reuse ;  /* 0x000000012a2a9824 */ /* 0x100fe200078e0a05 */
[----:B------:R-:W-:Y:S01]  /*13d0*/  ISETP.GE.AND P1, PT, R31, RZ, PT ;  /* 0x000000ff1f00720c */ /* 0x000fe20003f26270 */
[--C-:B------:R-:W-:Y:S01]  /*13e0*/  @!P0 IMAD.IADD R46, R46, 0x1, -R5.reuse ;  /* 0x000000012e2e8824 */ /* 0x100fe200078e0a05 */
[----:B------:R-:W-:Y:S01]  /*13f0*/  ISETP.GE.AND P0, PT, R33, RZ, PT ;  /* 0x000000ff2100720c */ /* 0x000fe20003f06270 */
[----:B------:R-:W-:Y:S01]  /*1400*/  @!P4 IMAD.IADD R19, R19, 0x1, -R6 ;  /* 0x000000011313c824 */ /* 0x000fe200078e0a06 */
[----:B------:R-:W-:Y:S01]  /*1410*/  LOP3.LUT R24, R7, 0x30, R8, 0x78, !PT ;  /* 0x0000003007187812 */ /* 0x000fe200078e7808 */
[--C-:B------:R-:W-:Y:S01]  /*1420*/  @!P2 IMAD.IADD R40, R40, 0x1, -R5.reuse ;  /* 0x000000012828a824 */ /* 0x100fe200078e0a05 */
[----:B------:R-:W-:Y:S01]  /*1430*/  ISETP.GE.AND P2, PT, R29, RZ, PT ;  /* 0x000000ff1d00720c */ /* 0x000fe20003f46270 */
[----:B------:R-:W-:Y:S01]  /*1440*/  @!P3 IMAD.IADD R44, R44, 0x1, -R5 ;  /* 0x000000012c2cb824 */ /* 0x000fe200078e0a05 */
[----:B------:R-:W-:Y:S01]  /*1450*/  ISETP.GT.U32.AND P4, PT, R6, R19, PT ;  /* 0x000000130600720c */ /* 0x000fe20003f84070 */
[----:B------:R-:W-:Y:S01]  /*1460*/  IMAD.IADD R23, R23, 0x1, R24 ;  /* 0x0000000117177824 */ /* 0x000fe200078e0218 */
[----:B------:R-:W-:Y:S01]  /*1470*/  ISETP.GE.AND P3, PT, R17, RZ, PT ;  /* 0x000000ff1100720c */ /* 0x000fe20003f66270 */
[----:B------:R-:W-:Y:S01]  /*1480*/  IMAD.MOV.U32 R8, RZ, RZ, R30 ;  /* 0x000000ffff087224 */ /* 0x000fe200078e001e */
[----:B------:R-:W-:Y:S01]  /*1490*/  LOP3.LUT R5, RZ, c[0x0][0x17c], RZ, 0x33, !PT ;  /* 0x00005f00ff057a12 */ /* 0x000fe200078e33ff */
[----:B------:R-:W-:Y:S01]  /*14a0*/  @!P1 IMAD.MOV R40, RZ, RZ, -R40 ;  /* 0x000000ffff289224 */ /* 0x000fe200078e0a28 */
[----:B------:R-:W-:Y:S01]  /*14b0*/  ISETP.GE.AND P1, PT, R2, RZ, PT ;  /* 0x000000ff0200720c */ /* 0x000fe20003f26270 */
[----:B------:R-:W-:Y:S01]  /*14c0*/  @!P0 IMAD.MOV R44, RZ, RZ, -R44 ;  /* 0x000000ffff2c8224 */ /* 0x000fe200078e0a2c */
[----:B------:R-:W-:Y:S01]  /*14d0*/  ISETP.NE.AND P0, PT, RZ, c[0x0][0x178], PT ;  /* 0x00005e00ff007a0c */ /* 0x000fe20003f05270 */
[----:B------:R-:W-:-:S02]  /*14e0*/  @!P5 IMAD.MOV R8, RZ, RZ, -R8 ;  /* 0x000000ffff08d224 */ /* 0x000fc400078e0a08 */
[----:B------:R-:W-:Y:S02]  /*14f0*/  @!P6 IMAD.MOV R46, RZ, RZ, -R46 ;  /* 0x000000ffff2ee224 */ /* 0x000fe400078e0a2e */
[----:B------:R-:W-:Y:S01]  /*1500*/  @!P4 IMAD.IADD R19, R19, 0x1, -R6 ;  /* 0x000000011313c824 */ /* 0x000fe200078e0a06 */
[----:B------:R-:W-:Y:S01]  /*1510*/  ISETP.NE.AND P4, PT, RZ, c[0x0][0x17c], PT ;  /* 0x00005f00ff007a0c */ /* 0x000fe20003f85270 */
[----:B------:R-:W-:Y:S02]  /*1520*/  IMAD.MOV.U32 R6, RZ, RZ, R36 ;  /* 0x000000ffff067224 */ /* 0x000fe400078e0024 */
[----:B------:R-:W-:Y:S01]  /*1530*/  IMAD.MOV.U32 R41, RZ, RZ, R19 ;  /* 0x000000ffff297224 */ /* 0x000fe200078e0013 */
[C---:B------:R-:W-:Y:S01]  /*1540*/  SEL R24, R5.reuse, R12, !P4 ;  /* 0x0000000c05187207 */ /* 0x040fe20006000000 */
[----:B------:R-:W-:Y:S01]  /*1550*/  @!P2 IMAD.MOV R6, RZ, RZ, -R6 ;  /* 0x000000ffff06a224 */ /* 0x000fe200078e0a06 */
[C---:B------:R-:W-:Y:S01]  /*1560*/  SEL R25, R5.reuse, R14, !P4 ;  /* 0x0000000e05197207 */ /* 0x040fe20006000000 */
[----:B------:R-:W-:Y:S01]  /*1570*/  @!P1 IMAD.MOV R41, RZ, RZ, -R41 ;  /* 0x000000ffff299224 */ /* 0x000fe200078e0a29 */
[----:B------:R-:W-:Y:S01]  /*1580*/  @!P0 LOP3.LUT R41, RZ, c[0x0][0x178], RZ, 0x33, !PT ;  /* 0x00005e00ff298a12 */ /* 0x000fe200078e33ff */
[----:B------:R-:W-:Y:S01]  /*1590*/  @!P3 IMAD.MOV R42, RZ, RZ, -R42 ;  /* 0x000000ffff2ab224 */ /* 0x000fe200078e0a2a */
[C---:B------:R-:W-:Y:S01]  /*15a0*/  SEL R26, R5.reuse, R16, !P4 ;  /* 0x00000010051a7207 */ /* 0x040fe20006000000 */
[----:B------:R-:W-:Y:S01]  /*15b0*/  IMAD R24, R24, c[0x0][0x190], RZ ;  /* 0x0000640018187a24 */ /* 0x000fe200078e02ff */
[----:B------:R-:W-:Y:S01]  /*15c0*/  SEL R27, R5, R18, !P4 ;  /* 0x00000012051b7207 */ /* 0x000fe20006000000 */
[----:B------:R-:W-:Y:S01]  /*15d0*/  IMAD R25, R25, c[0x0][0x190], RZ ;  /* 0x0000640019197a24 */ /* 0x000fe200078e02ff */
[----:B------:R-:W-:Y:S01]  /*15e0*/  SEL R28, R5, R20, !P4 ;  /* 0x00000014051c7207 */ /* 0x000fe20006000000 */
[----:B------:R-:W-:Y:S01]  /*15f0*/  IMAD R41, R41, c[0x0][0x184], RZ ;  /* 0x0000610029297a24 */ /* 0x000fe200078e02ff */
[C---:B------:R-:W-:Y:S01]  /*1600*/  SEL R29, R5.reuse, R10, !P4 ;  /* 0x0000000a051d7207 */ /* 0x040fe20006000000 */
        /* <DEDUP_REMOVED lines=13> */
[C---:B------:R-:W-:Y:S01]  /*16e0*/  SEL R40, R5.reuse, R40, !P4 ;  /* 0x0000002805287207 */ /* 0x040fe20006000000 */
[----:B------:R-:W-:Y:S01]  /*16f0*/  IMAD R38, R38, c[0x0][0x190], RZ ;  /* 0x0000640026267a24 */ /* 0x000fe200078e02ff */
[----:B------:R-:W-:Y:S01]  /*1700*/  SEL R42, R5, R42, !P4 ;  /* 0x0000002a052a7207 */ /* 0x000fe20006000000 */
[----:B------:R-:W-:Y:S01]  /*1710*/  IMAD R37, R37, c[0x0][0x190], RZ ;  /* 0x0000640025257a24 */ /* 0x000fe200078e02ff */
[----:B------:R-:W-:Y:S01]  /*1720*/  SEL R44, R5, R44, !P4 ;  /* 0x0000002c052c7207 */ /* 0x000fe20006000000 */
[----:B------:R-:W-:Y:S01]  /*1730*/  IMAD R39, R39, c[0x0][0x190], RZ ;  /* 0x0000640027277a24 */ /* 0x000fe200078e02ff */
[----:B------:R-:W-:Y:S01]  /*1740*/  SEL R46, R5, R46, !P4 ;  /* 0x0000002e052e7207 */ /* 0x000fe20006000000 */
[----:B------:R-:W-:Y:S01]  /*1750*/  IMAD R40, R40, c[0x0][0x190], RZ ;  /* 0x0000640028287a24 */ /* 0x000fe200078e02ff */
[----:B------:R-:W-:Y:S01]  /*1760*/  LEA R104, P2, R41, c[0x0][0x160], 0x1 ;  /* 0x0000580029687a11 */ /* 0x000fe200078408ff */
[----:B------:R-:W-:Y:S01]  /*1770*/  IMAD R42, R42, c[0x0][0x190], RZ ;  /* 0x000064002a2a7a24 */ /* 0x000fe200078e02ff */
[----:B------:R-:W-:Y:S01]  /*1780*/  LEA R115, P3, R24, c[0x0][0x168], 0x1 ;  /* 0x00005a0018737a11 */ /* 0x000fe200078608ff */
[----:B------:R-:W-:Y:S01]  /*1790*/  IMAD R85, R44, c[0x0][0x190], RZ ;  /* 0x000064002c557a24 */ /* 0x000fe200078e02ff */
[----:B------:R-:W-:Y:S01]  /*17a0*/  LEA R113, P4, R25, c[0x0][0x168], 0x1 ;  /* 0x00005a0019717a11 */ /* 0x000fe200078808ff */
[----:B------:R-:W-:Y:S01]  /*17b0*/  IMAD R82, R46, c[0x0][0x190], RZ ;  /* 0x000064002e527a24 */ /* 0x000fe200078e02ff */
[----:B------:R-:W-:Y:S01]  /*17c0*/  LEA.HI.X.SX32 R105, R41, c[0x0][0x164], 0x1, P2 ;  /* 0x0000590029697a11 */ /* 0x000fe200010f0eff */
[----:B------:R-:W-:Y:S01]  /*17d0*/  IMAD.MOV.U32 R5, RZ, RZ, c[0x0][0x18c] ;  /* 0x00006300ff057624 */ /* 0x000fe200078e00ff */
[----:B------:R-:W-:Y:S01]  /*17e0*/  LEA.HI.X.SX32 R114, R24, c[0x0][0x16c], 0x1, P3 ;  /* 0x00005b0018727a11 */ /* 0x000fe200018f0eff */
[----:B------:R-:W-:Y:S01]  /*17f0*/  IMAD.MOV.U32 R6, RZ, RZ, c[0x0][0x188] ;  /* 0x00006200ff067624 */ /* 0x000fe200078e00ff */
[----:B------:R-:W-:Y:S01]  /*1800*/  LEA.HI.X.SX32 R112, R25, c[0x0][0x16c], 0x1, P4 ;  /* 0x00005b0019707a11 */ /* 0x000fe200020f0eff */
[----:B------:R-:W-:Y:S01]  /*1810*/  IMAD.IADD R56, R13, 0x1, R56 ;  /* 0x000000010d387824 */ /* 0x000fe200078e0238 */
[----:B------:R-:W-:Y:S01]  /*1820*/  LEA R111, P5, R26, c[0x0][0x168], 0x1 ;  /* 0x00005a001a6f7a11 */ /* 0x000fe200078a08ff */
[----:B------:R-:W-:Y:S01]  /*1830*/  CS2R R32, SRZ ;  /* 0x0000000000207805 */ /* 0x000fe2000001ff00 */
[----:B------:R-:W-:Y:S01]  /*1840*/  LEA R108, P6, R27, c[0x0][0x168], 0x1 ;  /* 0x00005a001b6c7a11 */ /* 0x000fe200078c08ff */
[----:B------:R-:W-:Y:S01]  /*1850*/  CS2R R34, SRZ ;  /* 0x0000000000227805 */ /* 0x000fe2000001ff00 */
[----:B------:R-:W-:Y:S01]  /*1860*/  LEA R106, P0, R28, c[0x0][0x168], 0x1 ;  /* 0x00005a001c6a7a11 */ /* 0x000fe200078008ff */
[----:B------:R-:W-:Y:S01]  /*1870*/  IMAD.SHL.U32 R5, R5, 0x80, RZ ;  /* 0x0000008005057824 */ /* 0x000fe200078e00ff */
[----:B------:R-:W-:Y:S01]  /*1880*/  LEA R102, P1, R29, c[0x0][0x168], 0x1 ;  /* 0x00005a001d667a11 */ /* 0x000fe200078208ff */
[----:B------:R-:W-:Y:S01]  /*1890*/  IMAD.SHL.U32 R6, R6, 0x80, RZ ;  /* 0x0000008006067824 */ /* 0x000fe200078e00ff */
[----:B------:R-:W-:Y:S01]  /*18a0*/  LEA R100, P2, R30, c[0x0][0x168], 0x1 ;  /* 0x00005a001e647a11 */ /* 0x000fe200078408ff */
[----:B------:R-:W-:Y:S01]  /*18b0*/  IMAD R7, R63, c[0x0][0x188], RZ ;  /* 0x000062003f077a24 */ /* 0x000fe200078e02ff */
[----:B------:R-:W-:Y:S01]  /*18c0*/  LEA R98, P3, R31, c[0x0][0x168], 0x1 ;  /* 0x00005a001f627a11 */ /* 0x000fe200078608ff */
[----:B------:R-:W-:Y:S01]  /*18d0*/  IMAD R8, R64, c[0x0][0x188], RZ ;  /* 0x0000620040087a24 */ /* 0x000fe200078e02ff */
[----:B------:R-:W-:Y:S01]  /*18e0*/  LEA R96, P4, R36, c[0x0][0x168], 0x1 ;  /* 0x00005a0024607a11 */ /* 0x000fe200078808ff */
[----:B------:R-:W-:Y:S01]  /*18f0*/  IMAD R9, R65, c[0x0][0x188], RZ ;  /* 0x0000620041097a24 */ /* 0x000fe200078e02ff */
[----:B------:R-:W-:Y:S01]  /*1900*/  LEA.HI.X.SX32 R110, R26, c[0x0][0x16c], 0x1, P5 ;  /* 0x00005b001a6e7a11 */ /* 0x000fe200028f0eff */
        /* <DEDUP_REMOVED lines=13> */
[----:B------:R-:W-:Y:S01]  /*19e0*/  LEA R45, P5, R38, c[0x0][0x168], 0x1 ;  /* 0x00005a00262d7a11 */ /* 0x000fe200078a08ff */
        /* <DEDUP_REMOVED lines=9> */
[----:B------:R-:W-:-:S02]  /*1a80*/  LEA R84, P3, R85, c[0x0][0x168], 0x1 ;  /* 0x00005a0055547a11 */ /* 0x000fc400078608ff */
[----:B------:R-:W-:Y:S02]  /*1a90*/  LEA R83, P4, R82, c[0x0][0x168], 0x1 ;  /* 0x00005a0052537a11 */ /* 0x000fe400078808ff */
[----:B------:R-:W-:Y:S02]  /*1aa0*/  LOP3.LUT R22, R23, 0x40, RZ, 0x3c, !PT ;  /* 0x0000004017167812 */ /* 0x000fe400078e3cff */
[----:B------:R-:W-:Y:S02]  /*1ab0*/  LEA.HI.X.SX32 R46, R38, c[0x0][0x16c], 0x1, P5 ;  /* 0x00005b00262e7a11 */ /* 0x000fe400028f0eff */
[----:B------:R-:W-:Y:S02]  /*1ac0*/  LEA.HI.X.SX32 R44, R37, c[0x0][0x16c], 0x1, P6 ;  /* 0x00005b00252c7a11 */ /* 0x000fe400030f0eff */
[----:B------:R-:W-:Y:S02]  /*1ad0*/  LEA.HI.X.SX32 R54, R39, c[0x0][0x16c], 0x1, P0 ;  /* 0x00005b0027367a11 */ /* 0x000fe400000f0eff */
[----:B------:R-:W-:-:S02]  /*1ae0*/  LEA.HI.X.SX32 R89, R40, c[0x0][0x16c], 0x1, P1 ;  /* 0x00005b0028597a11 */ /* 0x000fc400008f0eff */
[----:B------:R-:W-:Y:S02]  /*1af0*/  LEA.HI.X.SX32 R87, R42, c[0x0][0x16c], 0x1, P2 ;  /* 0x00005b002a577a11 */ /* 0x000fe400010f0eff */
[----:B------:R-:W-:Y:S02]  /*1b00*/  LEA.HI.X.SX32 R85, R85, c[0x0][0x16c], 0x1, P3 ;  /* 0x00005b0055557a11 */ /* 0x000fe400018f0eff */
[----:B------:R-:W-:Y:S02]  /*1b10*/  LEA.HI.X.SX32 R82, R82, c[0x0][0x16c], 0x1, P4 ;  /* 0x00005b0052527a11 */ /* 0x000fe400020f0eff */
.L_x_1:
[----:B------:R-:W-:Y:S01]  /*1b20*/  ISETP.GE.AND P0, PT, R79, UR4, PT ;  /* 0x000000044f007c0c */ /* 0x000fe2000bf06270 */
[----:B------:R-:W-:Y:S01]  /*1b30*/  IMAD.WIDE R24, R60, 0x2, R104 ;  /* 0x000000023c187825 */ /* 0x000fe200078e0268 */
[----:B------:R-:W-:Y:S02]  /*1b40*/  PRMT R116, RZ, 0x7610, R116 ;  /* 0x00007610ff747816 */ /* 0x000fe40000000074 */
[----:B------:R-:W-:-:S09]  /*1b50*/  ISETP.GE.AND P1, PT, R78, UR4, PT ;  /* 0x000000044e007c0c */ /* 0x000fd2000bf26270 */
[----:B------:R0:W2:Y:S01]  /*1b60*/  @!P0 LDG.E.U16 R116, [R24.64] ;  /* 0x0000000618748981 */ /* 0x0000a2000c1e1500 */
[----:B------:R-:W-:Y:S02]  /*1b70*/  PRMT R55, RZ, 0x7610, R55 ;  /* 0x00007610ff377816 */ /* 0x000fe40000000037 */
[----:B------:R-:W-:Y:S01]  /*1b80*/  ISETP.GE.AND P0, PT, R77, UR4, PT ;  /* 0x000000044d007c0c */ /* 0x000fe2000bf06270 */
[----:B0-----:R-:W-:Y:S01]  /*1b90*/  IMAD.WIDE R24, R21, 0x2, R104 ;  /* 0x0000000215187825 */ /* 0x001fe200078e0268 */
[----:B------:R-:W-:Y:S02]  /*1ba0*/  PRMT R53, RZ, 0x7610, R53 ;  /* 0x00007610ff357816 */ /* 0x000fe40000000035 */
[----:B------:R-:W-:Y:S02]  /*1bb0*/  ISETP.GE.AND P2, PT, R75, UR4, PT ;  /* 0x000000044b007c0c */ /* 0x000fe4000bf46270 */
[----:B------:R0:W3:Y:S01]  /*1bc0*/  @!P1 LDG.E.U16 R55, [R24.64] ;  /* 0x0000000618379981 */ /* 0x0000e2000c1e1500 */
[----:B------:R-:W-:Y:S01]  /*1bd0*/  ISETP.GE.AND P1, PT, R76, UR4, PT ;  /* 0x000000044c007c0c */ /* 0x000fe2000bf26270 */
[----:B------:R-:W-:Y:S01]  /*1be0*/  IMAD.WIDE R26, R19, 0x2, R104 ;  /* 0x00000002131a7825 */ /* 0x000fe200078e0268 */
[----:B------:R-:W-:-:S03]  /*1bf0*/  ISETP.GE.AND P3, PT, R74, UR4, PT ;  /* 0x000000044a007c0c */ /* 0x000fc6000bf66270 */
[----:B0-----:R-:W-:Y:S01]  /*1c00*/  IMAD.WIDE R24, R20, 0x2, R104 ;  /* 0x0000000214187825 */ /* 0x001fe200078e0268 */
[----:B------:R-:W-:Y:S02]  /*1c10*/  PRMT R52, RZ, 0x7610, R52 ;  /* 0x00007610ff347816 */ /* 0x000fe40000000034 */
[----:B------:R-:W-:Y:S02]  /*1c20*/  PRMT R47, RZ, 0x7610, R47 ;  /* 0x00007610ff2f7816 */ /* 0x000fe4000000002f */
[----:B------:R0:W4:Y:S01]  /*1c30*/  @!P0 LDG.E.U16 R53, [R24.64] ;  /* 0x0000000618358981 */ /* 0x000122000c1e1500 */
[----:B------:R-:W-:Y:S01]  /*1c40*/  ISETP.GE.AND P0, PT, R73, UR4, PT ;  /* 0x0000000449007c0c */ /* 0x000fe2000bf06270 */
[--C-:B------:R-:W-:Y:S02]  /*1c50*/  IMAD.WIDE R28, R18, 0x2, R104.reuse ;  /* 0x00000002121c7825 */ /* 0x100fe400078e0268 */
[----:B------:R1:W5:Y:S01]  /*1c60*/  @!P1 LDG.E.U16 R52, [R26.64] ;  /* 0x000000061a349981 */ /* 0x000362000c1e1500 */
[----:B------:R-:W-:Y:S01]  /*1c70*/  ISETP.GE.AND P1, PT, R72, UR4, PT ;  /* 0x0000000448007c0c */ /* 0x000fe2000bf26270 */
[----:B------:R-:W-:-:S02]  /*1c80*/  IMAD.WIDE R30, R17, 0x2, R104 ;  /* 0x00000002111e7825 */ /* 0x000fc400078e0268 */
[----:B------:R1:W3:Y:S01]  /*1c90*/  @!P2 LDG.E.U16 R47, [R28.64] ;  /* 0x000000061c2fa981 */ /* 0x0002e2000c1e1500 */
[----:B------:R-:W-:Y:S02]  /*1ca0*/  ISETP.GE.AND P2, PT, R70, UR4, PT ;  /* 0x0000000446007c0c */ /* 0x000fe4000bf46270 */
[----:B0-----:R-:W-:Y:S02]  /*1cb0*/  PRMT R24, RZ, 0x7610, R24 ;  /* 0x00007610ff187816 */ /* 0x001fe40000000018 */
[----:B------:R-:W-:Y:S02]  /*1cc0*/  PRMT R25, RZ, 0x7610, R25 ;  /* 0x00007610ff197816 */ /* 0x000fe40000000019 */
[----:B-1----:R-:W-:Y:S02]  /*1cd0*/  PRMT R26, RZ, 0x7610, R26 ;  /* 0x00007610ff1a7816 */ /* 0x002fe4000000001a */
[----:B------:R0:W5:Y:S01]  /*1ce0*/  @!P3 LDG.E.U16 R24, [R30.64] ;  /* 0x000000061e18b981 */ /* 0x000162000c1e1500 */
[----:B------:R-:W-:Y:S01]  /*1cf0*/  IMAD.WIDE R28, R16, 0x2, R104 ;  /* 0x00000002101c7825 */ /* 0x000fe200078e0268 */
[----:B------:R-:W-:-:S02]  /*1d00*/  ISETP.GE.AND P3, PT, R69, UR4, PT ;  /* 0x0000000445007c0c */ /* 0x000fc4000bf66270 */
[----:B------:R-:W-:Y:S02]  /*1d10*/  PRMT R27, RZ, 0x7610, R27 ;  /* 0x00007610ff1b7816 */ /* 0x000fe4000000001b */
[----:B------:R1:W5:Y:S01]  /*1d20*/  @!P0 LDG.E.U16 R25, [R28.64] ;  /* 0x000000061c198981 */ /* 0x000362000c1e1500 */
[----:B------:R-:W-:Y:S01]  /*1d30*/  ISETP.GE.AND P0, PT, R68, UR4, PT ;  /* 0x0000000444007c0c */ /* 0x000fe2000bf06270 */
[----:B------:R-:W-:-:S04]  /*1d40*/  IMAD.WIDE R36, R14, 0x2, R104 ;  /* 0x000000020e247825 */ /* 0x000fc800078e0268 */
[----:B0-----:R-:W-:Y:S01]  /*1d50*/  IMAD.WIDE R30, R15, 0x2, R104 ;  /* 0x000000020f1e7825 */ /* 0x001fe200078e0268 */
[----:B------:R0:W5:Y:S01]  /*1d60*/  @!P2 LDG.E.U16 R27, [R36.64] ;  /* 0x00000006241ba981 */ /* 0x000162000c1e1500 */
[----:B------:R-:W-:Y:S02]  /*1d70*/  ISETP.GE.AND P4, PT, R67, UR4, PT ;  /* 0x0000000443007c0c */ /* 0x000fe4000bf86270 */
[----:B-1----:R-:W-:Y:S01]  /*1d80*/  PRMT R28, RZ, 0x7610, R28 ;  /* 0x00007610ff1c7816 */ /* 0x002fe2000000001c */
[----:B------:R1:W5:Y:S01]  /*1d90*/  @!P1 LDG.E.U16 R26, [R30.64] ;  /* 0x000000061e1a9981 */ /* 0x000362000c1e1500 */
[----:B------:R-:W-:Y:S01]  /*1da0*/  PRMT R29, RZ, 0x7610, R29 ;  /* 0x00007610ff1d7816 */ /* 0x000fe2000000001d */
[--C-:B------:R-:W-:Y:S01]  /*1db0*/  IMAD.WIDE R38, R12, 0x2, R104.reuse ;  /* 0x000000020c267825 */ /* 0x100fe200078e0268 */
[----:B------:R-:W-:Y:S02]  /*1dc0*/  ISETP.GE.AND P1, PT, R66, UR4, PT ;  /* 0x0000000442007c0c */ /* 0x000fe4000bf26270 */
[----:B------:R-:W-:Y:S01]  /*1dd0*/  ISETP.GE.AND P2, PT, R65, UR4, PT ;  /* 0x0000000441007c0c */ /* 0x000fe2000bf46270 */
[----:B0-----:R-:W-:Y:S01]  /*1de0*/  IMAD.WIDE R36, R13, 0x2, R104 ;  /* 0x000000020d247825 */ /* 0x001fe200078e0268 */
[----:B------:R0:W5:Y:S01]  /*1df0*/  @!P0 LDG.E.U16 R29, [R38.64] ;  /* 0x00000006261d8981 */ /* 0x000162000c1e1500 */
[----:B------:R-:W-:-:S02]  /*1e00*/  ISETP.GE.AND P0, PT, R64, UR4, PT ;  /* 0x0000000440007c0c */ /* 0x000fc4000bf06270 */
[----:B-1----:R-:W-:Y:S01]  /*1e10*/  PRMT R31, RZ, 0x7610, R31 ;  /* 0x00007610ff1f7816 */ /* 0x002fe2000000001f */
[----:B------:R1:W5:Y:S01]  /*1e20*/  @!P3 LDG.E.U16 R28, [R36.64] ;  /* 0x00000006241cb981 */ /* 0x000362000c1e1500 */
[----:B------:R-:W-:Y:S01]  /*1e30*/  ISETP.GE.AND P3, PT, R63, UR4, PT ;  /* 0x000000043f007c0c */ /* 0x000fe2000bf66270 */
[----:B------:R-:W-:Y:S01]  /*1e40*/  IMAD.WIDE R40, R11, 0x2, R104 ;  /* 0x000000020b287825 */ /* 0x000fe200078e0268 */
[----:B------:R-:W-:-:S03]  /*1e50*/  PRMT R30, RZ, 0x7610, R30 ;  /* 0x00007610ff1e7816 */ /* 0x000fc6000000001e */
[----:B0-----:R-:W-:-:S03]  /*1e60*/  IMAD.WIDE R38, R10, 0x2, R104 ;  /* 0x000000020a267825 */ /* 0x001fc600078e0268 */
[----:B------:R0:W5:Y:S01]  /*1e70*/  @!P4 LDG.E.U16 R30, [R40.64] ;  /* 0x00000006281ec981 */ /* 0x000162000c1e1500 */
[----:B-1----:R-:W-:Y:S01]  /*1e80*/  PRMT R36, RZ, 0x7610, R36 ;  /* 0x00007610ff247816 */ /* 0x002fe20000000024 */
[----:B------:R-:W-:Y:S01]  /*1e90*/  IMAD.WIDE R42, R9, 0x2, R104 ;  /* 0x00000002092a7825 */ /* 0x000fe200078e0268 */
[----:B------:R-:W-:Y:S01]  /*1ea0*/  PRMT R37, RZ, 0x7610, R37 ;  /* 0x00007610ff257816 */ /* 0x000fe20000000025 */
[----:B------:R1:W5:Y:S04]  /*1eb0*/  @!P1 LDG.E.U16 R31, [R38.64] ;  /* 0x00000006261f9981 */ /* 0x000368000c1e1500 */
[----:B------:R1:W5:Y:S01]  /*1ec0*/  @!P2 LDG.E.U16 R36, [R42.64] ;  /* 0x000000062a24a981 */ /* 0x000362000c1e1500 */
[----:B0-----:R-:W-:Y:S01]  /*1ed0*/  IMAD.WIDE R40, R8, 0x2, R104 ;  /* 0x0000000208287825 */ /* 0x001fe200078e0268 */
[----:B-1----:R-:W-:-:S04]  /*1ee0*/  PRMT R38, RZ, 0x7610, R38 ;  /* 0x00007610ff267816 */ /* 0x002fc80000000026 */
[----:B------:R0:W5:Y:S01]  /*1ef0*/  @!P0 LDG.E.U16 R37, [R40.64] ;  /* 0x0000000628258981 */ /* 0x000162000c1e1500 */
[----:B------:R-:W-:-:S05]  /*1f00*/  IMAD.WIDE R42, R7, 0x2, R104 ;  /* 0x00000002072a7825 */ /* 0x000fca00078e0268 */
[----:B------:R1:W5:Y:S04]  /*1f10*/  @!P3 LDG.E.U16 R38, [R42.64] ;  /* 0x000000062a26b981 */ /* 0x000368000c1e1500 */
[----:B------:R-:W-:Y:S01]  /*1f20*/  BAR.SYNC.DEFER_BLOCKING 0x0 ;  /* 0x0000000000007b1d */ /* 0x000fe20000010000 */
[-C--:B------:R-:W-:Y:S02]  /*1f30*/  LOP3.LUT R83, R83, R82.reuse, RZ, 0x3c, !PT ;  /* 0x0000005253537212 */ /* 0x080fe400078e3cff */
[----:B------:R-:W-:Y:S02]  /*1f40*/  ISETP.GE.AND P4, PT, R71, UR4, PT ;  /* 0x0000000447007c0c */ /* 0x000fe4000bf86270 */
[----:B------:R-:W-:-:S04]  /*1f50*/  LOP3.LUT R82, R83, R82, RZ, 0x3c, !PT ;  /* 0x0000005253527212 */ /* 0x000fc800078e3cff */
[----:B------:R-:W-:Y:S02]  /*1f60*/  LOP3.LUT R83, R83, R82, RZ, 0x3c, !PT ;  /* 0x0000005253537212 */ /* 0x000fe400078e3cff */
[----:B------:R-:W-:-:S03]  /*1f70*/  PRMT R39, RZ, 0x7610, R39 ;  /* 0x00007610ff277816 */ /* 0x000fc60000000027 */
[----:B0-----:R-:W-:Y:S01]  /*1f80*/  IMAD.WIDE R40, R62, 0x2, R82 ;  /* 0x000000023e287825 */ /* 0x001fe200078e0252 */
[----:B-1----:R-:W-:-:S03]  /*1f90*/  PRMT R42, RZ, 0x7610, R42 ;  /* 0x00007610ff2a7816 */ /* 0x002fc6000000002a */
[C---:B------:R-:W-:Y:S01]  /*1fa0*/  IMAD.WIDE R90, R62.reuse, 0x2, R84 ;  /* 0x000000023e5a7825 */ /* 0x040fe200078e0254 */
[----:B------:R0:W5:Y:S03]  /*1fb0*/  @!P4 LDG.E.U16 R39, [R40.64] ;  /* 0x000000062827c981 */ /* 0x000166000c1e1500 */
[----:B------:R-:W-:-:S04]  /*1fc0*/  IMAD.WIDE R92, R62, 0x2, R86 ;  /* 0x000000023e5c7825 */ /* 0x000fc800078e0256 */
[----:B------:R-:W-:Y:S01]  /*1fd0*/  IMAD.WIDE R94, R62, 0x2, R88 ;  /* 0x000000023e5e7825 */ /* 0x000fe200078e0258 */
[----:B0-----:R-:W-:-:S04]  /*1fe0*/  PRMT R40, RZ, 0x7610, R40 ;  /* 0x00007610ff287816 */ /* 0x001fc80000000028 */
[----:B------:R0:W5:Y:S01]  /*1ff0*/  @!P4 LDG.E.U16 R42, [R94.64] ;  /* 0x000000065e2ac981 */ /* 0x000162000c1e1500 */
[----:B------:R-:W-:-:S03]  /*2000*/  PRMT R41, RZ, 0x7610, R41 ;  /* 0x00007610ff297816 */ /* 0x000fc60000000029 */
[----:B------:R1:W5:Y:S01]  /*2010*/  @!P4 LDG.E.U16 R40, [R90.64] ;  /* 0x000000065a28c981 */ /* 0x000362000c1e1500 */
[----:B------:R-:W-:-:S03]  /*2020*/  PRMT R43, RZ, 0x7610, R43 ;  /* 0x00007610ff2b7816 */ /* 0x000fc6000000002b */
[----:B------:R0:W5:Y:S01]  /*2030*/  @!P4 LDG.E.U16 R41, [R92.64] ;  /* 0x000000065c29c981 */ /* 0x000162000c1e1500 */
[----:B-1----:R-:W-:Y:S02]  /*2040*/  IMAD.MOV.U32 R90, RZ, RZ, R117 ;  /* 0x000000ffff5a7224 */ /* 0x002fe400078e0075 */
[----:B------:R-:W-:Y:S02]  /*2050*/  IMAD.MOV.U32 R91, RZ, RZ, R54 ;  /* 0x000000ffff5b7224 */ /* 0x000fe400078e0036 */
[----:B0-----:R-:W-:Y:S02]  /*2060*/  IMAD.MOV.U32 R92, RZ, RZ, R81 ;  /* 0x000000ffff5c7224 */ /* 0x001fe400078e0051 */
[----:B------:R-:W-:Y:S02]  /*2070*/  IMAD.MOV.U32 R93, RZ, RZ, R44 ;  /* 0x000000ffff5d7224 */ /* 0x000fe400078e002c */
[----:B------:R-:W-:Y:S01]  /*2080*/  IMAD.WIDE R94, R62, 0x2, R90 ;  /* 0x000000023e5e7825 */ /* 0x000fe200078e025a */
[----:B------:R-:W-:-:S03]  /*2090*/  PRMT R44, RZ, 0x7610, R44 ;  /* 0x00007610ff2c7816 */ /* 0x000fc6000000002c */
[----:B------:R-:W-:Y:S01]  /*20a0*/  IMAD.WIDE R118, R62, 0x2, R92 ;  /* 0x000000023e767825 */ /* 0x000fe200078e025c */
[----:B------:R0:W5:Y:S04]  /*20b0*/  @!P4 LDG.E.U16 R43, [R94.64] ;  /* 0x000000065e2bc981 */ /* 0x000168000c1e1500 */
[----:B------:R1:W5:Y:S01]  /*20c0*/  @!P4 LDG.E.U16 R44, [R118.64] ;  /* 0x00000006762cc981 */ /* 0x000362000c1e1500 */
[--C-:B0-----:R-:W-:Y:S02]  /*20d0*/  IMAD.MOV.U32 R94, RZ, RZ, R45.reuse ;  /* 0x000000ffff5e7224 */ /* 0x101fe400078e002d */
[----:B------:R-:W-:Y:S01]  /*20e0*/  IMAD.MOV.U32 R95, RZ, RZ, R46 ;  /* 0x000000ffff5f7224 */ /* 0x000fe200078e002e */
[----:B------:R-:W-:-:S03]  /*20f0*/  PRMT R45, RZ, 0x7610, R45 ;  /* 0x00007610ff2d7816 */ /* 0x000fc6000000002d */
[----:B-1----:R-:W-:Y:S01]  /*2100*/  IMAD.WIDE R118, R62, 0x2, R94 ;  /* 0x000000023e767825 */ /* 0x002fe200078e025e */
[----:B------:R-:W-:-:S04]  /*2110*/  PRMT R46, RZ, 0x7610, R46 ;  /* 0x00007610ff2e7816 */ /* 0x000fc8000000002e */
[----:B------:R0:W5:Y:S01]  /*2120*/  @!P4 LDG.E.U16 R45, [R118.64] ;  /* 0x00000006762dc981 */ /* 0x000162000c1e1500 */
[----:B------:R-:W-:Y:S01]  /*2130*/  PRMT R54, RZ, 0x7610, R54 ;  /* 0x00007610ff367816 */ /* 0x000fe20000000036 */
[----:B0-----:R-:W-:-:S05]  /*2140*/  IMAD.WIDE R118, R62, 0x2, R96 ;  /* 0x000000023e767825 */ /* 0x001fca00078e0260 */
[----:B------:R0:W5:Y:S01]  /*2150*/  @!P4 LDG.E.U16 R46, [R118.64] ;  /* 0x00000006762ec981 */ /* 0x000162000c1e1500 */
[----:B------:R-:W-:Y:S01]  /*2160*/  PRMT R81, RZ, 0x7610, R81 ;  /* 0x00007610ff517816 */ /* 0x000fe20000000051 */
[----:B0-----:R-:W-:-:S05]  /*2170*/  IMAD.WIDE R118, R62, 0x2, R98 ;  /* 0x000000023e767825 */ /* 0x001fca00078e0262 */
[----:B------:R0:W5:Y:S01]  /*2180*/  @!P4 LDG.E.U16 R54, [R118.64] ;  /* 0x000000067636c981 */ /* 0x000162000c1e1500 */
[----:B------:R-:W-:Y:S01]  /*2190*/  PRMT R117, RZ, 0x7610, R117 ;  /* 0x00007610ff757816 */ /* 0x000fe20000000075 */
[----:B0-----:R-:W-:-:S05]  /*21a0*/  IMAD.WIDE R118, R62, 0x2, R100 ;  /* 0x000000023e767825 */ /* 0x001fca00078e0264 */
[----:B------:R0:W5:Y:S01]  /*21b0*/  @!P4 LDG.E.U16 R81, [R118.64] ;  /* 0x000000067651c981 */ /* 0x000162000c1e1500 */
[----:B------:R-:W-:Y:S01]  /*21c0*/  IMAD.WIDE R120, R62, 0x2, R106 ;  /* 0x000000023e787825 */ /* 0x000fe200078e026a */
[----:B------:R-:W-:-:S03]  /*21d0*/  LOP3.LUT R111, R111, R110, RZ, 0x3c, !PT ;  /* 0x0000006e6f6f7212 */ /* 0x000fc600078e3cff */
[----:B0-----:R-:W-:-:S05]  /*21e0*/  IMAD.WIDE R118, R62, 0x2, R102 ;  /* 0x000000023e767825 */ /* 0x001fca00078e0266 */
[----:B------:R0:W5:Y:S01]  /*21f0*/  @!P4 LDG.E.U16 R117, [R118.64] ;  /* 0x000000067675c981 */ /* 0x000162000c1e1500 */
[----:B------:R-:W-:Y:S02]  /*2200*/  LOP3.LUT R110, R111, R110, RZ, 0x3c, !PT ;  /* 0x0000006e6f6e7212 */ /* 0x000fe400078e3cff */
[----:B------:R-:W-:Y:S02]  /*2210*/  LOP3.LUT R113, R113, R112, RZ, 0x3c, !PT ;  /* 0x0000007071717212 */ /* 0x000fe400078e3cff */
[----:B0-----:R-:W-:Y:S02]  /*2220*/  PRMT R118, RZ, 0x7610, R118 ;  /* 0x00007610ff767816 */ /* 0x001fe40000000076 */
[----:B------:R-:W-:-:S04]  /*2230*/  PRMT R119, RZ, 0x7610, R119 ;  /* 0x00007610ff777816 */ /* 0x000fc80000000077 */
[----:B------:R0:W5:Y:S01]  /*2240*/  @!P4 LDG.E.U16 R118, [R120.64] ;  /* 0x000000067876c981 */ /* 0x000162000c1e1500 */
[----:B------:R-:W-:Y:S02]  /*2250*/  LOP3.LUT R111, R111, R110, RZ, 0x3c, !PT ;  /* 0x0000006e6f6f7212 */ /* 0x000fe400078e3cff */
[----:B------:R-:W-:Y:S01]  /*2260*/  LOP3.LUT R112, R113, R112, RZ, 0x3c, !PT ;  /* 0x0000007071707212 */ /* 0x000fe200078e3cff */
[----:B0-----:R-:W-:Y:S01]  /*2270*/  IMAD.WIDE R120, R62, 0x2, R108 ;  /* 0x000000023e787825 */ /* 0x001fe200078e026c */
[----:B------:R-:W-:-:S04]  /*2280*/  LOP3.LUT R115, R115, R114, RZ, 0x3c, !PT ;  /* 0x0000007273737212 */ /* 0x000fc800078e3cff */
[----:B------:R0:W5:Y:S01]  /*2290*/  @!P4 LDG.E.U16 R119, [R120.64] ;  /* 0x000000067877c981 */ /* 0x000162000c1e1500 */
[----:B------:R-:W-:Y:S01]  /*22a0*/  IMAD.WIDE R122, R62, 0x2, R110 ;  /* 0x000000023e7a7825 */ /* 0x000fe200078e026e */
[----:B------:R-:W-:Y:S02]  /*22b0*/  LOP3.LUT R113, R113, R112, RZ, 0x3c, !PT ;  /* 0x0000007071717212 */ /* 0x000fe400078e3cff */
[C---:B------:R-:W-:Y:S02]  /*22c0*/  LOP3.LUT R114, R115.reuse, R114, RZ, 0x3c, !PT ;  /* 0x0000007273727212 */ /* 0x040fe400078e3cff */
[----:B0-----:R-:W-:Y:S01]  /*22d0*/  PRMT R120, RZ, 0x7610, R120 ;  /* 0x00007610ff787816 */ /* 0x001fe20000000078 */
[----:B--2---:R0:W-:Y:S01]  /*22e0*/  STS.U16 [R59], R116 ;  /* 0x000000743b007388 */ /* 0x0041e20000000400 */
[----:B------:R-:W-:-:S04]  /*22f0*/  LOP3.LUT R115, R115, R114, RZ, 0x3c, !PT ;  /* 0x0000007273737212 */ /* 0x000fc800078e3cff */
[----:B------:R1:W2:Y:S01]  /*2300*/  @!P4 LDG.E.U16 R120, [R122.64] ;  /* 0x000000067a78c981 */ /* 0x0002a2000c1e1500 */
[----:B0-----:R-:W-:Y:S01]  /*2310*/  PRMT R116, RZ, 0x7610, R116 ;  /* 0x00007610ff747816 */ /* 0x001fe20000000074 */
[----:B-1----:R-:W-:Y:S01]  /*2320*/  IMAD.WIDE R122, R62, 0x2, R112 ;  /* 0x000000023e7a7825 */ /* 0x002fe200078e0270 */
[----:B------:R-:W-:-:S04]  /*2330*/  PRMT R124, RZ, 0x7610, R124 ;  /* 0x00007610ff7c7816 */ /* 0x000fc8000000007c */
[----:B------:R0:W2:Y:S02]  /*2340*/  @!P4 LDG.E.U16 R116, [R122.64] ;  /* 0x000000067a74c981 */ /* 0x0000a4000c1e1500 */
[----:B0-----:R-:W-:-:S05]  /*2350*/  IMAD.WIDE R122, R62, 0x2, R114 ;  /* 0x000000023e7a7825 */ /* 0x001fca00078e0272 */
[----:B------:R-:W2:Y:S04]  /*2360*/  @!P4 LDG.E.U16 R124, [R122.64] ;  /* 0x000000067a7cc981 */ /* 0x000ea8000c1e1500 */
[----:B---3--:R-:W-:Y:S04]  /*2370*/  STS.U16 [R59+0x400], R55 ;  /* 0x000400373b007388 */ /* 0x008fe80000000400 */
[----:B----4-:R-:W-:Y:S04]  /*2380*/  STS.U16 [R59+0x800], R53 ;  /* 0x000800353b007388 */ /* 0x010fe80000000400 */
[----:B-----5:R-:W-:Y:S04]  /*2390*/  STS.U16 [R59+0xc00], R52 ;  /* 0x000c00343b007388 */ /* 0x020fe80000000400 */
[----:B------:R-:W-:Y:S04]  /*23a0*/  STS.U16 [R59+0x1000], R47 ;  /* 0x0010002f3b007388 */ /* 0x000fe80000000400 */
        /* <DEDUP_REMOVED lines=18> */
[----:B--2---:R-:W-:Y:S04]  /*24d0*/  STS.U16 [R58+0x7800], R116 ;  /* 0x007800743a007388 */ /* 0x004fe80000000400 */
        /* <DEDUP_REMOVED lines=8> */
[----:B------:R-:W-:Y:S06]  /*2560*/  BAR.SYNC.DEFER_BLOCKING 0x0 ;  /* 0x0000000000007b1d */ /* 0x000fec0000010000 */
[----:B------:R-:W-:Y:S04]  /*2570*/  LDSM.16.MT88.4 R28, [R56] ;  /* 0x00000000381c783b */ /* 0x000fe80000004200 */
[----:B------:R-:W0:Y:S04]  /*2580*/  LDSM.16.M88.4 R36, [R23+0x4000] ;  /* 0x004000001724783b */ /* 0x000e280000000200 */
[----:B------:R-:W1:Y:S04]  /*2590*/  LDSM.16.M88.4 R40, [R23+0x6000] ;  /* 0x006000001728783b */ /* 0x000e680000000200 */
[----:B------:R-:W2:Y:S04]  /*25a0*/  LDSM.16.MT88.4 R44, [R56+0x800] ;  /* 0x00080000382c783b */ /* 0x000ea80000004200 */
[----:B------:R-:W-:Y:S04]  /*25b0*/  LDSM.16.MT88.4 R52, [R56+0x1000] ;  /* 0x001000003834783b */ /* 0x000fe80000004200 */
[----:B------:R-:W3:Y:S01]  /*25c0*/  LDSM.16.M88.4 R24, [R22+0x4000] ;  /* 0x004000001618783b */ /* 0x000ee20000000200 */
[C---:B0-----:R-:W-:Y:S08]  /*25d0*/  HMMA.16816.F32.BF16 R32, R28.reuse, R36, R32 ;  /* 0x000000241c20723c */ /* 0x041ff00000041820 */
[----:B-1----:R-:W-:Y:S01]  /*25e0*/  HMMA.16816.F32.BF16 R48, R28, R40, R48 ;  /* 0x000000281c30723c */ /* 0x002fe20000041830 */
[----:B------:R-:W0:-:S15]  /*25f0*/  LDSM.16.M88.4 R28, [R22+0x6000] ;  /* 0x00600000161c783b */ /* 0x000e1e0000000200 */
[C---:B--2---:R-:W-:Y:S01]  /*2600*/  HMMA.16816.F32.BF16 R36, R44.reuse, R38, R32 ;  /* 0x000000262c24723c */ /* 0x044fe20000041820 */
[----:B------:R-:W1:Y:S07]  /*2610*/  LDSM.16.MT88.4 R32, [R56+0x1800] ;  /* 0x001800003820783b */ /* 0x000e6e0000004200 */
[----:B------:R-:W-:Y:S01]  /*2620*/  HMMA.16816.F32.BF16 R48, R44, R42, R48 ;  /* 0x0000002a2c30723c */ /* 0x000fe20000041830 */
[----:B------:R-:W-:Y:S04]  /*2630*/  LDSM.16.MT88.4 R40, [R56+0x2000] ;  /* 0x002000003828783b */ /* 0x000fe80000004200 */
[----:B------:R-:W2:Y:S11]  /*2640*/  LDSM.16.M88.4 R44, [R23+0x4080] ;  /* 0x00408000172c783b */ /* 0x000eb60000000200 */
[C---:B---3--:R-:W-:Y:S08]  /*2650*/  HMMA.16816.F32.BF16 R36, R52.reuse, R24, R36 ;  /* 0x000000183424723c */ /* 0x048ff00000041824 */
[----:B0-----:R-:W-:Y:S01]  /*2660*/  HMMA.16816.F32.BF16 R52, R52, R28, R48 ;  /* 0x0000001c3434723c */ /* 0x001fe20000041830 */
[----:B------:R-:W0:-:S15]  /*2670*/  LDSM.16.M88.4 R48, [R23+0x6080] ;  /* 0x006080001730783b */ /* 0x000e1e0000000200 */
[C---:B-1----:R-:W-:Y:S01]  /*2680*/  HMMA.16816.F32.BF16 R36, R32.reuse, R26, R36 ;  /* 0x0000001a2024723c */ /* 0x042fe20000041824 */
[----:B------:R-:W1:Y:S07]  /*2690*/  LDSM.16.MT88.4 R24, [R56+0x2800] ;  /* 0x002800003818783b */ /* 0x000e6e0000004200 */
[----:B------:R-:W-:Y:S01]  /*26a0*/  HMMA.16816.F32.BF16 R52, R32, R30, R52 ;  /* 0x0000001e2034723c */ /* 0x000fe20000041834 */
[----:B------:R-:W-:Y:S04]  /*26b0*/  LDSM.16.MT88.4 R28, [R56+0x3000] ;  /* 0x00300000381c783b */ /* 0x000fe80000004200 */
[----:B------:R-:W3:Y:S11]  /*26c0*/  LDSM.16.M88.4 R32, [R22+0x4080] ;  /* 0x004080001620783b */ /* 0x000ef60000000200 */
[C---:B--2---:R-:W-:Y:S08]  /*26d0*/  HMMA.16816.F32.BF16 R36, R40.reuse, R44, R36 ;  /* 0x0000002c2824723c */ /* 0x044ff00000041824 */
[----:B0-----:R-:W-:Y:S01]  /*26e0*/  HMMA.16816.F32.BF16 R52, R40, R48, R52 ;  /* 0x000000302834723c */ /* 0x001fe20000041834 */
[----:B------:R-:W0:-:S15]  /*26f0*/  LDSM.16.M88.4 R40, [R22+0x6080] ;  /* 0x006080001628783b */ /* 0x000e1e0000000200 */
[C---:B-1----:R-:W-:Y:S01]  /*2700*/  HMMA.16816.F32.BF16 R44, R24.reuse, R46, R36 ;  /* 0x0000002e182c723c */ /* 0x042fe20000041824 */
[----:B------:R-:W1:Y:S07]  /*2710*/  LDSM.16.MT88.4 R36, [R56+0x3800] ;  /* 0x003800003824783b */ /* 0x000e6e0000004200 */
[----:B------:R-:W-:Y:S01]  /*2720*/  HMMA.16816.F32.BF16 R52, R24, R50, R52 ;  /* 0x000000321834723c */ /* 0x000fe20000041834 */
[----:B------:R-:W-:-:S15]  /*2730*/  IADD3 R61, R61, -0x1, RZ ;  /* 0xffffffff3d3d7810 */ /* 0x000fde0007ffe0ff */
[C---:B---3--:R-:W-:Y:S08]  /*2740*/  HMMA.16816.F32.BF16 R44, R28.reuse, R32, R44 ;  /* 0x000000201c2c723c */ /* 0x048ff0000004182c */
[----:B0-----:R-:W-:Y:S01]  /*2750*/  HMMA.16816.F32.BF16 R52, R28, R40, R52 ;  /* 0x000000281c34723c */ /* 0x001fe20000041834 */
[----:B------:R-:W-:Y:S01]  /*2760*/  ISETP.NE.U32.AND P0, PT, R61, RZ, PT ;  /* 0x000000ff3d00720c */ /* 0x000fe20003f05070 */
[----:B------:R-:W-:-:S04]  /*2770*/  IMAD.WIDE R24, R5, 0x2, R110 ;  /* 0x0000000205187825 */ /* 0x000fc800078e026e */
[----:B------:R-:W-:Y:S01]  /*2780*/  IMAD.WIDE R32, R5, 0x2, R112 ;  /* 0x0000000205207825 */ /* 0x000fe200078e0270 */
[----:B------:R-:W-:-:S03]  /*2790*/  UIADD3 UR4, UR4, -0x80, URZ ;  /* 0xffffff8004047890 */ /* 0x000fc6000fffe03f */
[----:B------:R-:W-:Y:S02]  /*27a0*/  IMAD.MOV.U32 R111, RZ, RZ, R24 ;  /* 0x000000ffff6f7224 */ /* 0x000fe400078e0018 */
[----:B------:R-:W-:Y:S02]  /*27b0*/  IMAD.MOV.U32 R110, RZ, RZ, R25 ;  /* 0x000000ffff6e7224 */ /* 0x000fe400078e0019 */
[----:B------:R-:W-:-:S04]  /*27c0*/  IMAD.WIDE R26, R5, 0x2, R114 ;  /* 0x00000002051a7825 */ /* 0x000fc800078e0272 */
[----:B------:R-:W-:Y:S02]  /*27d0*/  IMAD.MOV.U32 R113, RZ, RZ, R32 ;  /* 0x000000ffff717224 */ /* 0x000fe400078e0020 */
[----:B------:R-:W-:Y:S02]  /*27e0*/  IMAD.MOV.U32 R112, RZ, RZ, R33 ;  /* 0x000000ffff707224 */ /* 0x000fe400078e0021 */
[C---:B------:R-:W-:Y:S01]  /*27f0*/  IMAD.WIDE R94, R5.reuse, 0x2, R94 ;  /* 0x00000002055e7825 */ /* 0x040fe200078e025e */
[----:B-1----:R-:W-:Y:S03]  /*2800*/  HMMA.16816.F32.BF16 R32, R36, R34, R44 ;  /* 0x000000222420723c */ /* 0x002fe6000004182c */
[----:B------:R-:W-:-:S04]  /*2810*/  IMAD.WIDE R92, R5, 0x2, R92 ;  /* 0x00000002055c7825 */ /* 0x000fc800078e025c */
[C---:B------:R-:W-:Y:S01]  /*2820*/  IMAD.WIDE R90, R5.reuse, 0x2, R90 ;  /* 0x00000002055a7825 */ /* 0x040fe200078e025a */
[----:B------:R-:W-:Y:S03]  /*2830*/  HMMA.16816.F32.BF16 R48, R36, R42, R52 ;  /* 0x0000002a2430723c */ /* 0x000fe60000041834 */
[----:B------:R-:W-:-:S04]  /*2840*/  IMAD.WIDE R24, R5, 0x2, R82 ;  /* 0x0000000205187825 */ /* 0x000fc800078e0252 */
[----:B------:R-:W-:Y:S02]  /*2850*/  IMAD.MOV.U32 R115, RZ, RZ, R26 ;  /* 0x000000ffff737224 */ /* 0x000fe400078e001a */
[----:B------:R-:W-:Y:S02]  /*2860*/  IMAD.MOV.U32 R114, RZ, RZ, R27 ;  /* 0x000000ffff727224 */ /* 0x000fe400078e001b */
[----:B------:R-:W-:-:S04]  /*2870*/  IMAD.WIDE R108, R5, 0x2, R108 ;  /* 0x00000002056c7825 */ /* 0x000fc800078e026c */
[----:B------:R-:W-:-:S04]  /*2880*/  IMAD.WIDE R106, R5, 0x2, R106 ;  /* 0x00000002056a7825 */ /* 0x000fc800078e026a */
[----:B------:R-:W-:-:S04]  /*2890*/  IMAD.WIDE R102, R5, 0x2, R102 ;  /* 0x0000000205667825 */ /* 0x000fc800078e0266 */
[----:B------:R-:W-:-:S04]  /*28a0*/  IMAD.WIDE R100, R5, 0x2, R100 ;  /* 0x0000000205647825 */ /* 0x000fc800078e0264 */
[----:B------:R-:W-:-:S04]  /*28b0*/  IMAD.WIDE R98, R5, 0x2, R98 ;  /* 0x0000000205627825 */ /* 0x000fc800078e0262 */
[----:B------:R-:W-:-:S04]  /*28c0*/  IMAD.WIDE R96, R5, 0x2, R96 ;  /* 0x0000000205607825 */ /* 0x000fc800078e0260 */
[----:B------:R-:W-:Y:S02]  /*28d0*/  IMAD.MOV.U32 R45, RZ, RZ, R94 ;  /* 0x000000ffff2d7224 */ /* 0x000fe400078e005e */
[----:B------:R-:W-:Y:S02]  /*28e0*/  IMAD.MOV.U32 R46, RZ, RZ, R95 ;  /* 0x000000ffff2e7224 */ /* 0x000fe400078e005f */
[----:B------:R-:W-:Y:S02]  /*28f0*/  IMAD.MOV.U32 R81, RZ, RZ, R92 ;  /* 0x000000ffff517224 */ /* 0x000fe400078e005c */
[----:B------:R-:W-:Y:S02]  /*2900*/  IMAD.MOV.U32 R44, RZ, RZ, R93 ;  /* 0x000000ffff2c7224 */ /* 0x000fe400078e005d */
[----:B------:R-:W-:-:S04]  /*2910*/  IMAD.WIDE R88, R5, 0x2, R88 ;  /* 0x0000000205587825 */ /* 0x000fc800078e0258 */
[----:B------:R-:W-:-:S04]  /*2920*/  IMAD.WIDE R86, R5, 0x2, R86 ;  /* 0x0000000205567825 */ /* 0x000fc800078e0256 */
[----:B------:R-:W-:Y:S02]  /*2930*/  IMAD.MOV.U32 R117, RZ, RZ, R90 ;  /* 0x000000ffff757224 */ /* 0x000fe400078e005a */
[----:B------:R-:W-:Y:S02]  /*2940*/  IMAD.MOV.U32 R54, RZ, RZ, R91 ;  /* 0x000000ffff367224 */ /* 0x000fe400078e005b */
[----:B------:R-:W-:-:S04]  /*2950*/  IMAD.WIDE R84, R5, 0x2, R84 ;  /* 0x0000000205547825 */ /* 0x000fc800078e0254 */
[----:B------:R-:W-:-:S04]  /*2960*/  IMAD.WIDE R104, R6, 0x2, R104 ;  /* 0x0000000206687825 */ /* 0x000fc800078e0268 */
[----:B------:R-:W-:Y:S02]  /*2970*/  IMAD.MOV.U32 R83, RZ, RZ, R24 ;  /* 0x000000ffff537224 */ /* 0x000fe400078e0018 */
[----:B------:R-:W-:Y:S01]  /*2980*/  IMAD.MOV.U32 R82, RZ, RZ, R25 ;  /* 0x000000ffff527224 */ /* 0x000fe200078e0019 */
[----:B------:R-:W-:Y:S05]  /*2990*/  @P0 BRA `(.L_x_1) ;  /* 0xfffff18000000947 */ /* 0x000fea000383ffff */
[----:B------:R-:W-:Y:S02]  /*29a0*/  F2FP.BF16.PACK_AB R35, R51, R35 ;  /* 0x000000233323723e */ /* 0x000fe400000010ff */
[----:B------:R-:W-:Y:S02]  /*29b0*/  F2FP.BF16.PACK_AB R34, R50, R34 ;  /* 0x000000223222723e */ /* 0x000fe400000010ff */
[----:B------:R-:W-:Y:S02]  /*29c0*/  F2FP.BF16.PACK_AB R33, R49, R33 ;  /* 0x000000213121723e */ /* 0x000fe400000010ff */
[----:B------:R-:W-:Y:S02]  /*29d0*/  F2FP.BF16.PACK_AB R32, R48, R32 ;  /* 0x000000203020723e */ /* 0x000fe400000010ff */
.L_x_0:
[----:B------:R-:W-:Y:S01]  /*29e0*/  BAR.SYNC.DEFER_BLOCKING 0x0 ;  /* 0x0000000000007b1d */ /* 0x000fe20000010000 */
[C---:B------:R-:W-:Y:S01]  /*29f0*/  IMAD.SHL.U32 R5, R0.reuse, 0x20, RZ ;  /* 0x0000002000057824 */ /* 0x040fe200078e00ff */
[C---:B------:R-:W-:Y:S01]  /*2a00*/  LOP3.LUT R7, R0.reuse, 0x1c, RZ, 0xc0, !PT ;  /* 0x0000001c00077812 */ /* 0x040fe200078ec0ff */
[----:B------:R-:W-:Y:S01]  /*2a10*/  IMAD.SHL.U32 R6, R0, 0x10, RZ ;  /* 0x0000001000067824 */ /* 0x000fe200078e00ff */
[----:B------:R-:W-:Y:S01]  /*2a20*/  ISETP.GE.AND P0, PT, R2, c[0x0][0x178], PT ;  /* 0x00005e0002007a0c */ /* 0x000fe20003f06270 */
[----:B------:R-:W-:Y:S01]  /*2a30*/  IMAD.SHL.U32 R0, R0, 0x100, RZ ;  /* 0x0000010000007824 */ /* 0x000fe200078e00ff */
[----:B------:R-:W-:-:S02]  /*2a40*/  LOP3.LUT R5, R5, 0x1060, RZ, 0xc0, !PT ;  /* 0x0000106005057812 */ /* 0x000fc400078ec0ff */
[----:B------:R-:W-:Y:S02]  /*2a50*/  LEA.HI R80, R80, R7, RZ, 0x1f ;  /* 0x0000000750507211 */ /* 0x000fe400078ff8ff */
[----:B------:R-:W-:Y:S02]  /*2a60*/  LOP3.LUT R5, R5, 0x600, R6, 0xf8, !PT ;  /* 0x0000060005057812 */ /* 0x000fe400078ef806 */
[----:B------:R-:W-:Y:S02]  /*2a70*/  LOP3.LUT R0, R0, 0x1800, RZ, 0xc0, !PT ;  /* 0x0000180000007812 */ /* 0x000fe400078ec0ff */
[----:B------:R-:W-:Y:S01]  /*2a80*/  LOP3.LUT R80, R5, R80, RZ, 0x3c, !PT ;  /* 0x0000005005507212 */ /* 0x000fe200078e3cff */
[----:B------:R-:W-:Y:S01]  /*2a90*/  IMAD R5, R2, c[0x0][0x194], RZ ;  /* 0x0000650002057a24 */ /* 0x000fe200078e02ff */
[----:B------:R-:W-:Y:S01]  /*2aa0*/  LOP3.LUT R2, R4, 0x8, R79, 0xfe, !PT ;  /* 0x0000000804027812 */ /* 0x000fe200078efe4f */
[----:B------:R-:W-:Y:S01]  /*2ab0*/  IMAD R0, R71, 0x4, R0 ;  /* 0x0000000447007824 */ /* 0x000fe200078e0200 */
[----:B------:R-:W-:-:S02]  /*2ac0*/  LOP3.LUT R6, R80, 0x20, RZ, 0x3c, !PT ;  /* 0x0000002050067812 */ /* 0x000fc400078e3cff */
[C---:B------:R-:W-:Y:S01]  /*2ad0*/  LEA R17, P2, R5.reuse, c[0x0][0x170], 0x1 ;  /* 0x00005c0005117a11 */ /* 0x040fe200078408ff */
[----:B------:R-:W-:Y:S01]  /*2ae0*/  IMAD R7, R2, c[0x0][0x198], RZ ;  /* 0x0000660002077a24 */ /* 0x000fe200078e02ff */
[----:B------:R-:W-:Y:S01]  /*2af0*/  LOP3.LUT R10, R0, R3, RZ, 0x3c, !PT ;  /* 0x00000003000a7212 */ /* 0x000fe200078e3cff */
[----:B------:R-:W-:Y:S01]  /*2b00*/  STS [R80], R32 ;  /* 0x0000002050007388 */ /* 0x000fe20000000800 */
[C---:B------:R-:W-:Y:S02]  /*2b10*/  LOP3.LUT R3, R4.reuse, R79, RZ, 0xfc, !PT ;  /* 0x0000004f04037212 */ /* 0x040fe400078efcff */
[----:B------:R-:W-:Y:S01]  /*2b20*/  LEA.HI.X.SX32 R18, R5, c[0x0][0x174], 0x1, P2 ;  /* 0x00005d0005127a11 */ /* 0x000fe200010f0eff */
[----:B------:R-:W-:Y:S01]  /*2b30*/  STS [R80+0x100], R33 ;  /* 0x0001002150007388 */ /* 0x000fe20000000800 */
[C---:B------:R-:W-:Y:S01]  /*2b40*/  ISETP.LT.AND P1, PT, R3.reuse, c[0x0][0x17c], !P0 ;  /* 0x00005f0003007a0c */ /* 0x040fe20004721270 */
[----:B------:R-:W-:Y:S01]  /*2b50*/  IMAD R3, R3, c[0x0][0x198], RZ ;  /* 0x0000660003037a24 */ /* 0x000fe200078e02ff */
[C-C-:B------:R-:W-:Y:S01]  /*2b60*/  LOP3.LUT R0, R4.reuse, 0x38, R79.reuse, 0xfe, !PT ;  /* 0x0000003804007812 */ /* 0x140fe200078efe4f */
[----:B------:R-:W-:Y:S01]  /*2b70*/  STS [R6+0x800], R34 ;  /* 0x0008002206007388 */ /* 0x000fe20000000800 */
[----:B------:R-:W-:-:S02]  /*2b80*/  LOP3.LUT R13, R4, 0x30, R79, 0xfe, !PT ;  /* 0x00000030040d7812 */ /* 0x000fc400078efe4f */
[----:B------:R-:W-:Y:S01]  /*2b90*/  ISETP.LT.AND P4, PT, R2, c[0x0][0x17c], !P0 ;  /* 0x00005f0002007a0c */ /* 0x000fe20004781270 */
[----:B------:R0:W-:Y:S01]  /*2ba0*/  STS [R6+0x900], R35 ;  /* 0x0009002306007388 */ /* 0x0001e20000000800 */
[C-C-:B------:R-:W-:Y:S01]  /*2bb0*/  LOP3.LUT R9, R4.reuse, 0x28, R79.reuse, 0xfe, !PT ;  /* 0x0000002804097812 */ /* 0x140fe200078efe4f */
[----:B------:R-:W-:Y:S01]  /*2bc0*/  IMAD R15, R13, c[0x0][0x198], RZ ;  /* 0x000066000d0f7a24 */ /* 0x000fe200078e02ff */
[C-C-:B------:R-:W-:Y:S01]  /*2bd0*/  LOP3.LUT R5, R4.reuse, 0x20, R79.reuse, 0xfe, !PT ;  /* 0x0000002004057812 */ /* 0x140fe200078efe4f */
[----:B------:R-:W-:Y:S01]  /*2be0*/  BAR.SYNC.DEFER_BLOCKING 0x0 ;  /* 0x0000000000007b1d */ /* 0x000fe20000010000 */
[C-C-:B------:R-:W-:Y:S01]  /*2bf0*/  LOP3.LUT R8, R4.reuse, 0x18, R79.reuse, 0xfe, !PT ;  /* 0x0000001804087812 */ /* 0x140fe200078efe4f */
[----:B------:R-:W-:Y:S01]  /*2c00*/  IMAD R14, R9, c[0x0][0x198], RZ ;  /* 0x00006600090e7a24 */ /* 0x000fe200078e02ff */
[-C--:B------:R-:W-:Y:S01]  /*2c10*/  LEA R2, P2, R3, R17.reuse, 0x1 ;  /* 0x0000001103027211 */ /* 0x080fe200078408ff */
[----:B------:R-:W-:Y:S01]  /*2c20*/  IMAD R12, R5, c[0x0][0x198], RZ ;  /* 0x00006600050c7a24 */ /* 0x000fe200078e02ff */
[----:B------:R-:W-:Y:S01]  /*2c30*/  LOP3.LUT R4, R4, 0x10, R79, 0xfe, !PT ;  /* 0x0000001004047812 */ /* 0x000fe200078efe4f */
[----:B------:R-:W-:Y:S01]  /*2c40*/  IMAD R11, R8, c[0x0][0x198], RZ ;  /* 0x00006600080b7a24 */ /* 0x000fe200078e02ff */
[----:B0-----:R-:W-:Y:S01]  /*2c50*/  LEA R6, P3, R7, R17, 0x1 ;  /* 0x0000001107067211 */ /* 0x001fe200078608ff */
[----:B------:R-:W-:Y:S01]  /*2c60*/  IMAD R16, R0, c[0x0][0x198], RZ ;  /* 0x0000660000107a24 */ /* 0x000fe200078e02ff */
[----:B------:R-:W-:-:S02]  /*2c70*/  LEA.HI.X.SX32 R3, R3, R18, 0x1, P2 ;  /* 0x0000001203037211 */ /* 0x000fc400010f0eff */
[----:B------:R-:W-:Y:S02]  /*2c80*/  LEA.HI.X.SX32 R7, R7, R18, 0x1, P3 ;  /* 0x0000001207077211 */ /* 0x000fe400018f0eff */
[C---:B------:R-:W-:Y:S02]  /*2c90*/  ISETP.LT.AND P5, PT, R4.reuse, c[0x0][0x17c], !P0 ;  /* 0x00005f0004007a0c */ /* 0x040fe400047a1270 */
[----:B------:R-:W-:Y:S01]  /*2ca0*/  ISETP.LT.AND P3, PT, R5, c[0x0][0x17c], !P0 ;  /* 0x00005f0005007a0c */ /* 0x000fe20004761270 */
[----:B------:R-:W0:Y:S04]  /*2cb0*/  LDS R19, [R10] ;  /* 0x000000000a137984 */ /* 0x000e280000000800 */
[----:B------:R-:W1:Y:S04]  /*2cc0*/  LDS R21, [R10+0x200] ;  /* 0x000200000a157984 */ /* 0x000e680000000800 */
[----:B------:R-:W2:Y:S04]  /*2cd0*/  LDS R23, [R10+0x400] ;  /* 0x000400000a177984 */ /* 0x000ea80000000800 */
[----:B------:R3:W4:Y:S02]  /*2ce0*/  LDS R25, [R10+0x600] ;  /* 0x000600000a197984 */ /* 0x0007240000000800 */
[----:B---3--:R-:W-:-:S05]  /*2cf0*/  IMAD R10, R4, c[0x0][0x198], RZ ;  /* 0x00006600040a7a24 */ /* 0x008fca00078e02ff */
[----:B------:R-:W-:-:S04]  /*2d00*/  LEA R4, P6, R10, R17, 0x1 ;  /* 0x000000110a047211 */ /* 0x000fc800078c08ff */
[----:B------:R-:W-:Y:S01]  /*2d10*/  LEA.HI.X.SX32 R5, R10, R18, 0x1, P6 ;  /* 0x000000120a057211 */ /* 0x000fe200030f0eff */
[----:B0-----:R0:W-:Y:S04]  /*2d20*/  @P1 STG.E.U16 [R2.64], R19 ;  /* 0x0000001302001986 */ /* 0x0011e8000c101506 */
[----:B-1----:R1:W-:Y:S01]  /*2d30*/  @P4 STG.E.U16 [R6.64], R21 ;  /* 0x0000001506004986 */ /* 0x0023e2000c101506 */
[----:B------:R-:W-:Y:S02]  /*2d40*/  ISETP.LT.AND P4, PT, R8, c[0x0][0x17c], !P0 ;  /* 0x00005f0008007a0c */ /* 0x000fe40004781270 */
[-C--:B------:R-:W-:Y:S01]  /*2d50*/  LEA R8, P6, R14, R17.reuse, 0x1 ;  /* 0x000000110e087211 */ /* 0x080fe200078c08ff */
[----:B--2---:R2:W-:Y:S01]  /*2d60*/  @P5 STG.E.U16 [R4.64], R23 ;  /* 0x0000001704005986 */ /* 0x0045e2000c101506 */
[----:B0-----:R-:W-:-:S02]  /*2d70*/  LEA R2, P1, R11, R17, 0x1 ;  /* 0x000000110b027211 */ /* 0x001fc400078208ff */
[----:B------:R-:W-:Y:S02]  /*2d80*/  PRMT R19, R19, 0x7632, R19 ;  /* 0x0000763213137816 */ /* 0x000fe40000000013 */
[CC--:B-1----:R-:W-:Y:S02]  /*2d90*/  LEA R6, P2, R12.reuse, R17.reuse, 0x1 ;  /* 0x000000110c067211 */ /* 0x0c2fe400078408ff */
[-C--:B------:R-:W-:Y:S02]  /*2da0*/  LEA.HI.X.SX32 R3, R11, R18.reuse, 0x1, P1 ;  /* 0x000000120b037211 */ /* 0x080fe400008f0eff */
[----:B------:R-:W-:Y:S02]  /*2db0*/  LEA R10, P1, R15, R17, 0x1 ;  /* 0x000000110f0a7211 */ /* 0x000fe400078208ff */
[----:B------:R-:W-:Y:S01]  /*2dc0*/  LEA.HI.X.SX32 R7, R12, R18, 0x1, P2 ;  /* 0x000000120c077211 */ /* 0x000fe200010f0eff */
[----:B----4-:R0:W-:Y:S01]  /*2dd0*/  @P4 STG.E.U16 [R2.64], R25 ;  /* 0x0000001902004986 */ /* 0x0101e2000c101506 */
[----:B------:R-:W-:-:S02]  /*2de0*/  ISETP.LT.AND P2, PT, R9, c[0x0][0x17c], !P0 ;  /* 0x00005f0009007a0c */ /* 0x000fc40004741270 */
[-C--:B------:R-:W-:Y:S01]  /*2df0*/  LEA.HI.X.SX32 R11, R15, R18.reuse, 0x1, P1 ;  /* 0x000000120f0b7211 */ /* 0x080fe200008f0eff */
[----:B------:R0:W-:Y:S01]  /*2e00*/  @P3 STG.E.U16 [R6.64], R19 ;  /* 0x0000001306003986 */ /* 0x0001e2000c101506 */
[----:B------:R-:W-:Y:S02]  /*2e10*/  ISETP.LT.AND P1, PT, R13, c[0x0][0x17c], !P0 ;  /* 0x00005f000d007a0c */ /* 0x000fe40004721270 */
[----:B------:R-:W-:Y:S02]  /*2e20*/  ISETP.LT.AND P0, PT, R0, c[0x0][0x17c], !P0 ;  /* 0x00005f0000007a0c */ /* 0x000fe40004701270 */
[----:B------:R-:W-:Y:S02]  /*2e30*/  LEA.HI.X.SX32 R9, R14, R18, 0x1, P6 ;  /* 0x000000120e097211 */ /* 0x000fe400030f0eff */
[----:B------:R-:W-:Y:S02]  /*2e40*/  PRMT R21, R21, 0x7632, R21 ;  /* 0x0000763215157816 */ /* 0x000fe40000000015 */
[----:B--2---:R-:W-:-:S02]  /*2e50*/  PRMT R5, R23, 0x7632, R5 ;  /* 0x0000763217057816 */ /* 0x004fc40000000005 */
[C---:B------:R-:W-:Y:S01]  /*2e60*/  LEA R12, P6, R16.reuse, R17, 0x1 ;  /* 0x00000011100c7211 */ /* 0x040fe200078c08ff */
[----:B------:R0:W-:Y:S03]  /*2e70*/  @P2 STG.E.U16 [R8.64], R21 ;  /* 0x0000001508002986 */ /* 0x0001e6000c101506 */
[----:B------:R-:W-:Y:S01]  /*2e80*/  LEA.HI.X.SX32 R13, R16, R18, 0x1, P6 ;  /* 0x00000012100d7211 */ /* 0x000fe200030f0eff */
[----:B------:R0:W-:Y:S01]  /*2e90*/  @P1 STG.E.U16 [R10.64], R5 ;  /* 0x000000050a001986 */ /* 0x0001e2000c101506 */
[----:B------:R-:W-:Y:S07]  /*2ea0*/  @!P0 EXIT ;  /* 0x000000000000894d */ /* 0x000fee0003800000 */
[----:B0-----:R-:W-:-:S05]  /*2eb0*/  PRMT R6, R25, 0x7632, R6 ;  /* 0x0000763219067816 */ /* 0x001fca0000000006 */
[----:B------:R-:W-:Y:S01]  /*2ec0*/  STG.E.U16 [R12.64], R6 ;  /* 0x000000060c007986 */ /* 0x000fe2000c101506 */
[----:B------:R-:W-:Y:S05]  /*2ed0*/  EXIT ;  /* 0x000000000000794d */ /* 0x000fea0003800000 */
.L_x_2:
[----:B------:R-:W-:-:S00]  /*2ee0*/  BRA `(.L_x_2) ;  /* 0xfffffff000007947 */ /* 0x000fc0000383ffff */
[----:B------:R-:W-:-:S00]  /*2ef0*/  NOP ;  /* 0x0000000000007918 */ /* 0x000fc00000000000 */
        /* <DEDUP_REMOVED lines=8> */
.L_x_3:


//--------------------- .nv.shared.matmul_kernel  --------------------------
	.section	.nv.shared.matmul_kernel,"aw",@nobits
	.sectionflags	@""
	.align	16
